// auto-generated by cutlass_sweep.conv — config: {"arch": "sm_90", "cluster_m": 2, "cluster_n": 1, "conv_kind": "dgrad", "dtype": "bf16", "ndim": 2, "tile_k": 32, "tile_m": 256, "tile_n": 64}
#include "cutlass/cutlass.h"
#include "cute/tensor.hpp"
#include "cutlass/kernel_hardware_info.hpp"
#include "cutlass/conv/convolution.h"
#include "cutlass/conv/dispatch_policy.hpp"
#include "cutlass/conv/collective/collective_builder.hpp"
#include "cutlass/conv/kernel/conv_universal.hpp"
#include "cutlass/conv/device/conv_universal_adapter.hpp"
#include "cutlass/epilogue/collective/collective_builder.hpp"

using namespace cute;
using Elem = cutlass::bfloat16_t;
using Acc  = float;
using LayoutAB = cutlass::layout::TensorNHWC;
using LayoutC  = cutlass::layout::TensorNHWC;
constexpr auto ConvOp = cutlass::conv::Operator::kDgrad;
using TileShape    = Shape<_256, _64, Shape<_32>>;
using ClusterShape = Shape<_2, _1, _1>;

using CollectiveEpilogue = typename cutlass::epilogue::collective::CollectiveBuilder<
    cutlass::arch::Sm90, cutlass::arch::OpClassTensorOp,
    TileShape, ClusterShape,
    cutlass::epilogue::collective::EpilogueTileAuto,
    Acc, Acc,
    Elem, LayoutC, 128 / cutlass::sizeof_bits<Elem>::value,
    Elem, LayoutC, 128 / cutlass::sizeof_bits<Elem>::value,
    cutlass::epilogue::collective::EpilogueScheduleAuto
  >::CollectiveOp;

using CollectiveMainloop = typename cutlass::conv::collective::CollectiveBuilder<
    cutlass::arch::Sm90, cutlass::arch::OpClassTensorOp, ConvOp,
    Elem, LayoutAB, 128 / cutlass::sizeof_bits<Elem>::value,
    Elem, LayoutAB, 128 / cutlass::sizeof_bits<Elem>::value,
    Acc,
    TileShape, ClusterShape,
    cutlass::conv::collective::StageCountAutoCarveout<
        static_cast<int>(sizeof(typename CollectiveEpilogue::SharedStorage))>,
    cutlass::conv::collective::KernelScheduleAuto
  >::CollectiveOp;

using ProblemShape = cutlass::conv::ConvProblemShape<
    ConvOp, CollectiveMainloop::DispatchPolicy::NumSpatialDimensions>;
using ConvKernel = cutlass::conv::kernel::ConvUniversal<
    ProblemShape, CollectiveMainloop, CollectiveEpilogue>;
using Conv = cutlass::conv::device::ConvUniversalAdapter<ConvKernel>;

auto* _anchor = &cutlass::device_kernel<ConvKernel>;


// ===== COMPILED SASS (sm_90a) =====

	.target	sm_90a

	.elftype	@"ET_EXEC"


//--------------------- .note.nv.tkinfo           --------------------------
	.section	.note.nv.tkinfo,"",@"SHT_NOTE"
	.sectionflags	@"SHF_NOTE_NV_TKINFO"
	.tkinfo
        /*0018*/ 	.word	0x00000002
        /*0030*/ 	.string	""
        /*0030*/ 	.string	"ptxas"
        /*0030*/ 	.string	"Cuda compilation tools, release 13.0, V13.0.88"
        /*0030*/ 	.string	"Build cuda_13.0.r13.0/compiler.36424714_0"
        /*0030*/ 	.string	"-arch sm_90a -m 64 "



//--------------------- .note.nv.cuinfo           --------------------------
	.section	.note.nv.cuinfo,"",@"SHT_NOTE"
	.sectionflags	@"SHF_NOTE_NV_CUINFO"
        /*0018*/ 	.short	0x0002
        /*001a*/ 	.short	0x005a
        /*001c*/ 	.short	0x0082
	.zero		2


//--------------------- .nv.info                  --------------------------
	.section	.nv.info,"",@"SHT_CUDA_INFO"
	.align	4


	//----- nvinfo : EIATTR_REGCOUNT
	.align		4
        /*0000*/ 	.byte	0x04, 0x2f
        /*0002*/ 	.short	(.L_12 - .L_11)
	.align		4
.L_11:
        /*0004*/ 	.word	index@(_ZN7cutlass13device_kernelINS_4conv6kernel13ConvUniversalINS1_16ConvProblemShapeILNS1_8OperatorE1ELi2EEENS1_10collective14CollectiveConvINS1_46MainloopSm90TmaGmmaWarpSpecializedImplicitGemmILS5_1ELi11ELi2EN4cute5tupleIJNSA_1CILi2EEENSC_ILi1EEESE_EEENS1_36KernelImplicitTmaWarpSpecializedSm90ELi1EEENSB_IJNSC_ILi256EEENSC_ILi64EEENSB_IJNSC_ILi32EEEEEEEEENS_10bfloat16_tESN_NSA_8TiledMMAINSA_8MMA_AtomIJNSA_4SM904GMMA27MMA_64x64x16_F32BF16BF16_SSILNSR_5MajorE0ELST_1ELNSR_7ScaleInE1ELSU_1EEEEEENSA_6LayoutINSB_IJSE_SE_SE_EEENSB_IJNSC_ILi0EEESZ_SZ_EEEEENSB_IJNSA_10UnderscoreES12_S12_EEEEENS7_6detail26Sm90ImplicitGemmTileTraitsINSA_20SM90_TMA_LOAD_IM2COLENSA_14ComposedLayoutINSA_7SwizzleILi2ELi4ELi3EEENSA_18smem_ptr_flag_bitsILi16EEENSX_INSB_IJNSB_IJNSC_ILi8EEESK_EEENSB_IJSK_SE_EEENSB_IJSE_NSC_ILi11EEEEEEEEENSB_IJNSB_IJSK_SI_EEENSB_IJSE_SZ_EEENSB_IJSZ_NSC_ILi8192EEEEEEEEEEEEEvEENS16_INSA_23SM90_TMA_LOAD_MULTICASTENS18_INS19_ILi3ELi4ELi3EEES1C_NSX_INSB_IJNSB_IJSJ_SE_EEENSB_IJS1D_NSC_ILi4EEEEEES1H_EEENSB_IJS1K_NSB_IJSJ_NSC_ILi512EEEEEENSB_IJSZ_NSC_ILi2048EEEEEEEEEEEEEvEEEENS_8epilogue10collective6detail29Sm90TmaWarpSpecializedAdapterINS27_15DefaultEpilogueISN_NSB_IJNSB_IJlllEEESE_SZ_EEES2C_NS26_6thread17LinearCombinationISN_Li1EffLNS2D_9ScaleType4KindE0ELNS_15FloatRoundStyleE2ESN_EENS_4gemm15EpilogueDefaultEEEEEvvEEEEvNT_6ParamsE)
        /*0008*/ 	.word	0x0000009a


	//----- nvinfo : EIATTR_FRAME_SIZE
	.align		4
.L_12:
        /*000c*/ 	.byte	0x04, 0x11
        /*000e*/ 	.short	(.L_14 - .L_13)
	.align		4
.L_13:
        /*0010*/ 	.word	index@(_ZN7cutlass13device_kernelINS_4conv6kernel13ConvUniversalINS1_16ConvProblemShapeILNS1_8OperatorE1ELi2EEENS1_10collective14CollectiveConvINS1_46MainloopSm90TmaGmmaWarpSpecializedImplicitGemmILS5_1ELi11ELi2EN4cute5tupleIJNSA_1CILi2EEENSC_ILi1EEESE_EEENS1_36KernelImplicitTmaWarpSpecializedSm90ELi1EEENSB_IJNSC_ILi256EEENSC_ILi64EEENSB_IJNSC_ILi32EEEEEEEEENS_10bfloat16_tESN_NSA_8TiledMMAINSA_8MMA_AtomIJNSA_4SM904GMMA27MMA_64x64x16_F32BF16BF16_SSILNSR_5MajorE0ELST_1ELNSR_7ScaleInE1ELSU_1EEEEEENSA_6LayoutINSB_IJSE_SE_SE_EEENSB_IJNSC_ILi0EEESZ_SZ_EEEEENSB_IJNSA_10UnderscoreES12_S12_EEEEENS7_6detail26Sm90ImplicitGemmTileTraitsINSA_20SM90_TMA_LOAD_IM2COLENSA_14ComposedLayoutINSA_7SwizzleILi2ELi4ELi3EEENSA_18smem_ptr_flag_bitsILi16EEENSX_INSB_IJNSB_IJNSC_ILi8EEESK_EEENSB_IJSK_SE_EEENSB_IJSE_NSC_ILi11EEEEEEEEENSB_IJNSB_IJSK_SI_EEENSB_IJSE_SZ_EEENSB_IJSZ_NSC_ILi8192EEEEEEEEEEEEEvEENS16_INSA_23SM90_TMA_LOAD_MULTICASTENS18_INS19_ILi3ELi4ELi3EEES1C_NSX_INSB_IJNSB_IJSJ_SE_EEENSB_IJS1D_NSC_ILi4EEEEEES1H_EEENSB_IJS1K_NSB_IJSJ_NSC_ILi512EEEEEENSB_IJSZ_NSC_ILi2048EEEEEEEEEEEEEvEEEENS_8epilogue10collective6detail29Sm90TmaWarpSpecializedAdapterINS27_15DefaultEpilogueISN_NSB_IJNSB_IJlllEEESE_SZ_EEES2C_NS26_6thread17LinearCombinationISN_Li1EffLNS2D_9ScaleType4KindE0ELNS_15FloatRoundStyleE2ESN_EENS_4gemm15EpilogueDefaultEEEEEvvEEEEvNT_6ParamsE)
        /*0014*/ 	.word	0x00000000


	//----- nvinfo : EIATTR_MIN_STACK_SIZE
	.align		4
.L_14:
        /*0018*/ 	.byte	0x04, 0x12
        /*001a*/ 	.short	(.L_16 - .L_15)
	.align		4
.L_15:
        /*001c*/ 	.word	index@(_ZN7cutlass13device_kernelINS_4conv6kernel13ConvUniversalINS1_16ConvProblemShapeILNS1_8OperatorE1ELi2EEENS1_10collective14CollectiveConvINS1_46MainloopSm90TmaGmmaWarpSpecializedImplicitGemmILS5_1ELi11ELi2EN4cute5tupleIJNSA_1CILi2EEENSC_ILi1EEESE_EEENS1_36KernelImplicitTmaWarpSpecializedSm90ELi1EEENSB_IJNSC_ILi256EEENSC_ILi64EEENSB_IJNSC_ILi32EEEEEEEEENS_10bfloat16_tESN_NSA_8TiledMMAINSA_8MMA_AtomIJNSA_4SM904GMMA27MMA_64x64x16_F32BF16BF16_SSILNSR_5MajorE0ELST_1ELNSR_7ScaleInE1ELSU_1EEEEEENSA_6LayoutINSB_IJSE_SE_SE_EEENSB_IJNSC_ILi0EEESZ_SZ_EEEEENSB_IJNSA_10UnderscoreES12_S12_EEEEENS7_6detail26Sm90ImplicitGemmTileTraitsINSA_20SM90_TMA_LOAD_IM2COLENSA_14ComposedLayoutINSA_7SwizzleILi2ELi4ELi3EEENSA_18smem_ptr_flag_bitsILi16EEENSX_INSB_IJNSB_IJNSC_ILi8EEESK_EEENSB_IJSK_SE_EEENSB_IJSE_NSC_ILi11EEEEEEEEENSB_IJNSB_IJSK_SI_EEENSB_IJSE_SZ_EEENSB_IJSZ_NSC_ILi8192EEEEEEEEEEEEEvEENS16_INSA_23SM90_TMA_LOAD_MULTICASTENS18_INS19_ILi3ELi4ELi3EEES1C_NSX_INSB_IJNSB_IJSJ_SE_EEENSB_IJS1D_NSC_ILi4EEEEEES1H_EEENSB_IJS1K_NSB_IJSJ_NSC_ILi512EEEEEENSB_IJSZ_NSC_ILi2048EEEEEEEEEEEEEvEEEENS_8epilogue10collective6detail29Sm90TmaWarpSpecializedAdapterINS27_15DefaultEpilogueISN_NSB_IJNSB_IJlllEEESE_SZ_EEES2C_NS26_6thread17LinearCombinationISN_Li1EffLNS2D_9ScaleType4KindE0ELNS_15FloatRoundStyleE2ESN_EENS_4gemm15EpilogueDefaultEEEEEvvEEEEvNT_6ParamsE)
        /*0020*/ 	.word	0x00000000
.L_16:


//--------------------- .nv.compat                --------------------------
	.section	.nv.compat,"",@"SHT_CUDA_COMPAT_INFO"
	.align	4
        /*0000*/ 	.byte	0x02, 0x09, 0x01, 0x00, 0x02, 0x02, 0x04, 0x00, 0x02, 0x05, 0x05, 0x00, 0x03, 0x07, 0x01, 0x01
        /*0010*/ 	.byte	0x02, 0x03, 0x01, 0x00, 0x02, 0x06, 0x01, 0x00, 0x04, 0x0b, 0x08, 0x00, 0x00, 0x00, 0x00, 0x00
        /*0020*/ 	.byte	0x00, 0x00, 0x00, 0x00


//--------------------- .nv.info._ZN7cutlass13device_kernelINS_4conv6kernel13ConvUniversalINS1_16ConvProblemShapeILNS1_8OperatorE1ELi2EEENS1_10collective14CollectiveConvINS1_46MainloopSm90TmaGmmaWarpSpecializedImplicitGemmILS5_1ELi11ELi2EN4cute5tupleIJNSA_1CILi2EEENSC_ILi1EEESE_EEENS1_36KernelImplicitTmaWarpSpecializedSm90ELi1EEENSB_IJNSC_ILi256EEENSC_ILi64EEENSB_IJNSC_ILi32EEEEEEEEENS_10bfloat16_tESN_NSA_8TiledMMAINSA_8MMA_AtomIJNSA_4SM904GMMA27MMA_64x64x16_F32BF16BF16_SSILNSR_5MajorE0ELST_1ELNSR_7ScaleInE1ELSU_1EEEEEENSA_6LayoutINSB_IJSE_SE_SE_EEENSB_IJNSC_ILi0EEESZ_SZ_EEEEENSB_IJNSA_10UnderscoreES12_S12_EEEEENS7_6detail26Sm90ImplicitGemmTileTraitsINSA_20SM90_TMA_LOAD_IM2COLENSA_14ComposedLayoutINSA_7SwizzleILi2ELi4ELi3EEENSA_18smem_ptr_flag_bitsILi16EEENSX_INSB_IJNSB_IJNSC_ILi8EEESK_EEENSB_IJSK_SE_EEENSB_IJSE_NSC_ILi11EEEEEEEEENSB_IJNSB_IJSK_SI_EEENSB_IJSE_SZ_EEENSB_IJSZ_NSC_ILi8192EEEEEEEEEEEEEvEENS16_INSA_23SM90_TMA_LOAD_MULTICASTENS18_INS19_ILi3ELi4ELi3EEES1C_NSX_INSB_IJNSB_IJSJ_SE_EEENSB_IJS1D_NSC_ILi4EEEEEES1H_EEENSB_IJS1K_NSB_IJSJ_NSC_ILi512EEEEEENSB_IJSZ_NSC_ILi2048EEEEEEEEEEEEEvEEEENS_8epilogue10collective6detail29Sm90TmaWarpSpecializedAdapterINS27_15DefaultEpilogueISN_NSB_IJNSB_IJlllEEESE_SZ_EEES2C_NS26_6thread17LinearCombinationISN_Li1EffLNS2D_9ScaleType4KindE0ELNS_15FloatRoundStyleE2ESN_EENS_4gemm15EpilogueDefaultEEEEEvvEEEEvNT_6ParamsE --------------------------
	.section	.nv.info._ZN7cutlass13device_kernelINS_4conv6kernel13ConvUniversalINS1_16ConvProblemShapeILNS1_8OperatorE1ELi2EEENS1_10collective14CollectiveConvINS1_46MainloopSm90TmaGmmaWarpSpecializedImplicitGemmILS5_1ELi11ELi2EN4cute5tupleIJNSA_1CILi2EEENSC_ILi1EEESE_EEENS1_36KernelImplicitTmaWarpSpecializedSm90ELi1EEENSB_IJNSC_ILi256EEENSC_ILi64EEENSB_IJNSC_ILi32EEEEEEEEENS_10bfloat16_tESN_NSA_8TiledMMAINSA_8MMA_AtomIJNSA_4SM904GMMA27MMA_64x64x16_F32BF16BF16_SSILNSR_5MajorE0ELST_1ELNSR_7ScaleInE1ELSU_1EEEEEENSA_6LayoutINSB_IJSE_SE_SE_EEENSB_IJNSC_ILi0EEESZ_SZ_EEEEENSB_IJNSA_10UnderscoreES12_S12_EEEEENS7_6detail26Sm90ImplicitGemmTileTraitsINSA_20SM90_TMA_LOAD_IM2COLENSA_14ComposedLayoutINSA_7SwizzleILi2ELi4ELi3EEENSA_18smem_ptr_flag_bitsILi16EEENSX_INSB_IJNSB_IJNSC_ILi8EEESK_EEENSB_IJSK_SE_EEENSB_IJSE_NSC_ILi11EEEEEEEEENSB_IJNSB_IJSK_SI_EEENSB_IJSE_SZ_EEENSB_IJSZ_NSC_ILi8192EEEEEEEEEEEEEvEENS16_INSA_23SM90_TMA_LOAD_MULTICASTENS18_INS19_ILi3ELi4ELi3EEES1C_NSX_INSB_IJNSB_IJSJ_SE_EEENSB_IJS1D_NSC_ILi4EEEEEES1H_EEENSB_IJS1K_NSB_IJSJ_NSC_ILi512EEEEEENSB_IJSZ_NSC_ILi2048EEEEEEEEEEEEEvEEEENS_8epilogue10collective6detail29Sm90TmaWarpSpecializedAdapterINS27_15DefaultEpilogueISN_NSB_IJNSB_IJlllEEESE_SZ_EEES2C_NS26_6thread17LinearCombinationISN_Li1EffLNS2D_9ScaleType4KindE0ELNS_15FloatRoundStyleE2ESN_EENS_4gemm15EpilogueDefaultEEEEEvvEEEEvNT_6ParamsE,"",@"SHT_CUDA_INFO"
	.sectionflags	@""
	.align	4


	//----- nvinfo : EIATTR_CUDA_API_VERSION
	.align		4
        /*0000*/ 	.byte	0x04, 0x37
        /*0002*/ 	.short	(.L_18 - .L_17)
.L_17:
        /*0004*/ 	.word	0x00000082


	//----- nvinfo : EIATTR_KPARAM_INFO
	.align		4
.L_18:
        /*0008*/ 	.byte	0x04, 0x17
        /*000a*/ 	.short	(.L_20 - .L_19)
.L_19:
        /*000c*/ 	.word	0x00000000
        /*0010*/ 	.short	0x0000
        /*0012*/ 	.short	0x0070
        /*0014*/ 	.byte	0x00, 0xf0, 0x01, 0x0e


	//----- nvinfo : EIATTR_SPARSE_MMA_MASK
	.align		4
.L_20:
        /*0018*/ 	.byte	0x03, 0x50
        /*001a*/ 	.short	0x0000


	//----- nvinfo : EIATTR_MAXREG_COUNT
	.align		4
        /*001c*/ 	.byte	0x03, 0x1b
        /*001e*/ 	.short	0x00ff


	//----- nvinfo : EIATTR_NUM_BARRIERS
	.align		4
        /*0020*/ 	.byte	0x02, 0x4c
        /*0022*/ 	.byte	0x01
	.zero		1


	//----- nvinfo : EIATTR_MERCURY_ISA_VERSION
	.align		4
        /*0024*/ 	.byte	0x03, 0x5f
        /*0026*/ 	.short	0x0101


	//----- nvinfo : EIATTR_COOP_GROUP_MASK_REGIDS
	.align		4
        /*0028*/ 	.byte	0x04, 0x29
        /*002a*/ 	.short	(.L_22 - .L_21)


	//   ....[0]....
.L_21:
        /*002c*/ 	.word	0xffffffff


	//   ....[1]....
        /*0030*/ 	.word	0xffffffff


	//   ....[2]....
        /*0034*/ 	.word	0xffffffff


	//   ....[3]....
        /*0038*/ 	.word	0xffffffff


	//----- nvinfo : EIATTR_COOP_GROUP_INSTR_OFFSETS
	.align		4
.L_22:
        /*003c*/ 	.byte	0x04, 0x28
        /*003e*/ 	.short	(.L_24 - .L_23)


	//   ....[0]....
.L_23:
        /*0040*/ 	.word	0x00000070


	//   ....[1]....
        /*0044*/ 	.word	0x00000080


	//   ....[2]....
        /*0048*/ 	.word	0x00000140


	//   ....[3]....
        /*004c*/ 	.word	0x000007b0


	//----- nvinfo : EIATTR_MBARRIER_INSTR_OFFSETS
	.align		4
.L_24:
        /*0050*/ 	.byte	0x04, 0x39
        /*0052*/ 	.short	(.L_26 - .L_25)


	//   ....[0]....
.L_25:
        /*0054*/ 	.word	0x00000310
        /*0058*/ 	.word	0x000000ff
        /*005c*/ 	.word	0x00037000
        /*0060*/ 	.short	0x0100
        /*0062*/ 	.byte	0x08
	.zero		1


	//   ....[1]....
        /*0064*/ 	.word	0x00000320
        /*0068*/ 	.word	0x000000ff
        /*006c*/ 	.word	0x00037058
        /*0070*/ 	.short	0x0100
        /*0072*/ 	.byte	0x08
	.zero		1


	//   ....[2]....
        /*0074*/ 	.word	0x00000330
        /*0078*/ 	.word	0x000000ff
        /*007c*/ 	.word	0x00037008
        /*0080*/ 	.short	0x0100
        /*0082*/ 	.byte	0x08
	.zero		1


	//   ....[3]....
        /*0084*/ 	.word	0x00000340
        /*0088*/ 	.word	0x000000ff
        /*008c*/ 	.word	0x00037060
        /*0090*/ 	.short	0x0100
        /*0092*/ 	.byte	0x08
	.zero		1


	//   ....[4]....
        /*0094*/ 	.word	0x00000350
        /*0098*/ 	.word	0x000000ff
        /*009c*/ 	.word	0x00037010
        /*00a0*/ 	.short	0x0100
        /*00a2*/ 	.byte	0x08
	.zero		1


	//   ....[5]....
        /*00a4*/ 	.word	0x00000360
        /*00a8*/ 	.word	0x000000ff
        /*00ac*/ 	.word	0x00037068
        /*00b0*/ 	.short	0x0100
        /*00b2*/ 	.byte	0x08
	.zero		1


	//   ....[6]....
        /*00b4*/ 	.word	0x00000370
        /*00b8*/ 	.word	0x000000ff
        /*00bc*/ 	.word	0x00037018
        /*00c0*/ 	.short	0x0100
        /*00c2*/ 	.byte	0x08
	.zero		1


	//   ....[7]....
        /*00c4*/ 	.word	0x00000380
        /*00c8*/ 	.word	0x000000ff
        /*00cc*/ 	.word	0x00037070
        /*00d0*/ 	.short	0x0100
        /*00d2*/ 	.byte	0x08
	.zero		1


	//   ....[8]....
        /*00d4*/ 	.word	0x00000390
        /*00d8*/ 	.word	0x000000ff
        /*00dc*/ 	.word	0x00037020
        /*00e0*/ 	.short	0x0100
        /*00e2*/ 	.byte	0x08
	.zero		1


	//   ....[9]....
        /*00e4*/ 	.word	0x000003a0
        /*00e8*/ 	.word	0x000000ff
        /*00ec*/ 	.word	0x00037078
        /*00f0*/ 	.short	0x0100
        /*00f2*/ 	.byte	0x08
	.zero		1


	//   ....[10]....
        /*00f4*/ 	.word	0x000003b0
        /*00f8*/ 	.word	0x000000ff
        /*00fc*/ 	.word	0x00037028
        /*0100*/ 	.short	0x0100
        /*0102*/ 	.byte	0x08
	.zero		1


	//   ....[11]....
        /*0104*/ 	.word	0x000003c0
        /*0108*/ 	.word	0x000000ff
        /*010c*/ 	.word	0x00037080
        /*0110*/ 	.short	0x0100
        /*0112*/ 	.byte	0x08
	.zero		1


	//   ....[12]....
        /*0114*/ 	.word	0x000003d0
        /*0118*/ 	.word	0x000000ff
        /*011c*/ 	.word	0x00037030
        /*0120*/ 	.short	0x0100
        /*0122*/ 	.byte	0x08
	.zero		1


	//   ....[13]....
        /*0124*/ 	.word	0x000003e0
        /*0128*/ 	.word	0x000000ff
        /*012c*/ 	.word	0x00037088
        /*0130*/ 	.short	0x0100
        /*0132*/ 	.byte	0x08
	.zero		1


	//   ....[14]....
        /*0134*/ 	.word	0x000003f0
        /*0138*/ 	.word	0x000000ff
        /*013c*/ 	.word	0x00037038
        /*0140*/ 	.short	0x0100
        /*0142*/ 	.byte	0x08
	.zero		1


	//   ....[15]....
        /*0144*/ 	.word	0x00000400
        /*0148*/ 	.word	0x000000ff
        /*014c*/ 	.word	0x00037090
        /*0150*/ 	.short	0x0100
        /*0152*/ 	.byte	0x08
	.zero		1


	//   ....[16]....
        /*0154*/ 	.word	0x00000410
        /*0158*/ 	.word	0x000000ff
        /*015c*/ 	.word	0x00037040
        /*0160*/ 	.short	0x0100
        /*0162*/ 	.byte	0x08
	.zero		1


	//   ....[17]....
        /*0164*/ 	.word	0x00000420
        /*0168*/ 	.word	0x000000ff
        /*016c*/ 	.word	0x00037098
        /*0170*/ 	.short	0x0100
        /*0172*/ 	.byte	0x08
	.zero		1


	//   ....[18]....
        /*0174*/ 	.word	0x00000430
        /*0178*/ 	.word	0x000000ff
        /*017c*/ 	.word	0x00037048
        /*0180*/ 	.short	0x0100
        /*0182*/ 	.byte	0x08
	.zero		1


	//   ....[19]....
        /*0184*/ 	.word	0x00000440
        /*0188*/ 	.word	0x000000ff
        /*018c*/ 	.word	0x000370a0
        /*0190*/ 	.short	0x0100
        /*0192*/ 	.byte	0x08
	.zero		1


	//   ....[20]....
        /*0194*/ 	.word	0x00000450
        /*0198*/ 	.word	0x000000ff
        /*019c*/ 	.word	0x00037050
        /*01a0*/ 	.short	0x0100
        /*01a2*/ 	.byte	0x08
	.zero		1


	//   ....[21]....
        /*01a4*/ 	.word	0x00000460
        /*01a8*/ 	.word	0x000000ff
        /*01ac*/ 	.word	0x000370a8
        /*01b0*/ 	.short	0x0100
        /*01b2*/ 	.byte	0x08
	.zero		1


	//   ....[22]....
        /*01b4*/ 	.word	0x00001000
        /*01b8*/ 	.word	0x00000008
        /*01bc*/ 	.word	0x00037000
        /*01c0*/ 	.short	0x010a
        /*01c2*/ 	.byte	0x3f
	.zero		1


	//   ....[23]....
        /*01c4*/ 	.word	0x00001460
        /*01c8*/ 	.word	0x0000000a
        /*01cc*/ 	.word	0x00037000
        /*01d0*/ 	.short	0x010a
        /*01d2*/ 	.byte	0x3f
	.zero		1


	//   ....[24]....
        /*01d4*/ 	.word	0x00001760
        /*01d8*/ 	.word	0x00000009
        /*01dc*/ 	.word	0x00000000
        /*01e0*/ 	.short	0x0101
        /*01e2*/ 	.byte	0x3f
	.zero		1


	//   ....[25]....
        /*01e4*/ 	.word	0x00001990
        /*01e8*/ 	.word	0x00000005
        /*01ec*/ 	.word	0x00000000
        /*01f0*/ 	.short	0x0101
        /*01f2*/ 	.byte	0x3f
	.zero		1


	//   ....[26]....
        /*01f4*/ 	.word	0x0000c000
        /*01f8*/ 	.word	0x0000000e
        /*01fc*/ 	.word	0x00037058
        /*0200*/ 	.short	0x010a
        /*0202*/ 	.byte	0x3f
	.zero		1


	//   ....[27]....
        /*0204*/ 	.word	0x0000c6e0
        /*0208*/ 	.word	0x00000003
        /*020c*/ 	.word	0x00000000
        /*0210*/ 	.short	0x010a
        /*0212*/ 	.byte	0x3f
	.zero		1


	//   ....[28]....
        /*0214*/ 	.word	0x0000c790
        /*0218*/ 	.word	0x00000000
        /*021c*/ 	.word	0x00000000
        /*0220*/ 	.short	0x010a
        /*0222*/ 	.byte	0x3f
	.zero		1


	//   ....[29]....
        /*0224*/ 	.word	0x0000c840
        /*0228*/ 	.word	0x00000000
        /*022c*/ 	.word	0x00000000
        /*0230*/ 	.short	0x010a
        /*0232*/ 	.byte	0x3f
	.zero		1


	//   ....[30]....
        /*0234*/ 	.word	0x0000c8f0
        /*0238*/ 	.word	0x00000000
        /*023c*/ 	.word	0x00000000
        /*0240*/ 	.short	0x010a
        /*0242*/ 	.byte	0x3f
	.zero		1


	//   ....[31]....
        /*0244*/ 	.word	0x0000c9a0
        /*0248*/ 	.word	0x00000000
        /*024c*/ 	.word	0x00000000
        /*0250*/ 	.short	0x010a
        /*0252*/ 	.byte	0x3f
	.zero		1


	//   ....[32]....
        /*0254*/ 	.word	0x0000ca50
        /*0258*/ 	.word	0x00000000
        /*025c*/ 	.word	0x00000000
        /*0260*/ 	.short	0x010a
        /*0262*/ 	.byte	0x3f
	.zero		1


	//   ....[33]....
        /*0264*/ 	.word	0x0000cb00
        /*0268*/ 	.word	0x00000000
        /*026c*/ 	.word	0x00000000
        /*0270*/ 	.short	0x010a
        /*0272*/ 	.byte	0x3f
	.zero		1


	//   ....[34]....
        /*0274*/ 	.word	0x0000cbb0
        /*0278*/ 	.word	0x00000000
        /*027c*/ 	.word	0x00000000
        /*0280*/ 	.short	0x010a
        /*0282*/ 	.byte	0x3f
	.zero		1


	//   ....[35]....
        /*0284*/ 	.word	0x0000cc60
        /*0288*/ 	.word	0x00000000
        /*028c*/ 	.word	0x00000000
        /*0290*/ 	.short	0x010a
        /*0292*/ 	.byte	0x3f
	.zero		1


	//   ....[36]....
        /*0294*/ 	.word	0x0000cd10
        /*0298*/ 	.word	0x00000000
        /*029c*/ 	.word	0x00000000
        /*02a0*/ 	.short	0x010a
        /*02a2*/ 	.byte	0x3f
	.zero		1


	//   ....[37]....
        /*02a4*/ 	.word	0x0000cdc0
        /*02a8*/ 	.word	0x00000005
        /*02ac*/ 	.word	0x00000000
        /*02b0*/ 	.short	0x010a
        /*02b2*/ 	.byte	0x3f
	.zero		1


	//----- nvinfo : EIATTR_NUM_MBARRIERS
	.align		4
.L_26:
        /*02b4*/ 	.byte	0x03, 0x38
        /*02b6*/ 	.short	0x0016


	//----- nvinfo : EIATTR_EXIT_INSTR_OFFSETS
	.align		4
        /*02b8*/ 	.byte	0x04, 0x1c
        /*02ba*/ 	.short	(.L_28 - .L_27)


	//   ....[0]....
.L_27:
        /*02bc*/ 	.word	0x00000b30


	//   ....[1]....
        /*02c0*/ 	.word	0x00001a90


	//   ....[2]....
        /*02c4*/ 	.word	0x00008b30


	//   ....[3]....
        /*02c8*/ 	.word	0x00008b70


	//   ....[4]....
        /*02cc*/ 	.word	0x0000bdc0


	//   ....[5]....
        /*02d0*/ 	.word	0x0000be00


	//   ....[6]....
        /*02d4*/ 	.word	0x0000be20


	//   ....[7]....
        /*02d8*/ 	.word	0x0000c5d0


	//   ....[8]....
        /*02dc*/ 	.word	0x0000cdf0


	//----- nvinfo : EIATTR_MAX_THREADS
	.align		4
.L_28:
        /*02e0*/ 	.byte	0x04, 0x05
        /*02e2*/ 	.short	(.L_30 - .L_29)
.L_29:
        /*02e4*/ 	.word	0x00000100
        /*02e8*/ 	.word	0x00000001
        /*02ec*/ 	.word	0x00000001


	//----- nvinfo : EIATTR_CRS_STACK_SIZE
	.align		4
.L_30:
        /*02f0*/ 	.byte	0x04, 0x1e
        /*02f2*/ 	.short	(.L_32 - .L_31)
.L_31:
        /*02f4*/ 	.word	0x00000000


	//----- nvinfo : EIATTR_CBANK_PARAM_SIZE
	.align		4
.L_32:
        /*02f8*/ 	.byte	0x03, 0x19
        /*02fa*/ 	.short	0x03f0


	//----- nvinfo : EIATTR_PARAM_CBANK
	.align		4
        /*02fc*/ 	.byte	0x04, 0x0a
        /*02fe*/ 	.short	(.L_34 - .L_33)
	.align		4
.L_33:
        /*0300*/ 	.word	index@(.nv.constant0._ZN7cutlass13device_kernelINS_4conv6kernel13ConvUniversalINS1_16ConvProblemShapeILNS1_8OperatorE1ELi2EEENS1_10collective14CollectiveConvINS1_46MainloopSm90TmaGmmaWarpSpecializedImplicitGemmILS5_1ELi11ELi2EN4cute5tupleIJNSA_1CILi2EEENSC_ILi1EEESE_EEENS1_36KernelImplicitTmaWarpSpecializedSm90ELi1EEENSB_IJNSC_ILi256EEENSC_ILi64EEENSB_IJNSC_ILi32EEEEEEEEENS_10bfloat16_tESN_NSA_8TiledMMAINSA_8MMA_AtomIJNSA_4SM904GMMA27MMA_64x64x16_F32BF16BF16_SSILNSR_5MajorE0ELST_1ELNSR_7ScaleInE1ELSU_1EEEEEENSA_6LayoutINSB_IJSE_SE_SE_EEENSB_IJNSC_ILi0EEESZ_SZ_EEEEENSB_IJNSA_10UnderscoreES12_S12_EEEEENS7_6detail26Sm90ImplicitGemmTileTraitsINSA_20SM90_TMA_LOAD_IM2COLENSA_14ComposedLayoutINSA_7SwizzleILi2ELi4ELi3EEENSA_18smem_ptr_flag_bitsILi16EEENSX_INSB_IJNSB_IJNSC_ILi8EEESK_EEENSB_IJSK_SE_EEENSB_IJSE_NSC_ILi11EEEEEEEEENSB_IJNSB_IJSK_SI_EEENSB_IJSE_SZ_EEENSB_IJSZ_NSC_ILi8192EEEEEEEEEEEEEvEENS16_INSA_23SM90_TMA_LOAD_MULTICASTENS18_INS19_ILi3ELi4ELi3EEES1C_NSX_INSB_IJNSB_IJSJ_SE_EEENSB_IJS1D_NSC_ILi4EEEEEES1H_EEENSB_IJS1K_NSB_IJSJ_NSC_ILi512EEEEEENSB_IJSZ_NSC_ILi2048EEEEEEEEEEEEEvEEEENS_8epilogue10collective6detail29Sm90TmaWarpSpecializedAdapterINS27_15DefaultEpilogueISN_NSB_IJNSB_IJlllEEESE_SZ_EEES2C_NS26_6thread17LinearCombinationISN_Li1EffLNS2D_9ScaleType4KindE0ELNS_15FloatRoundStyleE2ESN_EENS_4gemm15EpilogueDefaultEEEEEvvEEEEvNT_6ParamsE)
        /*0304*/ 	.short	0x0210
        /*0306*/ 	.short	0x03f0


	//----- nvinfo : EIATTR_SW_WAR
	.align		4
.L_34:
        /*0308*/ 	.byte	0x04, 0x36
        /*030a*/ 	.short	(.L_36 - .L_35)
.L_35:
        /*030c*/ 	.word	0x00000008
.L_36:


//--------------------- .nv.callgraph             --------------------------
	.section	.nv.callgraph,"",@"SHT_CUDA_CALLGRAPH"
	.align	4
	.sectionentsize	8
	.align		4
        /*0000*/ 	.word	0x00000000
	.align		4
        /*0004*/ 	.word	0xffffffff
	.align		4
        /*0008*/ 	.word	0x00000000
	.align		4
        /*000c*/ 	.word	0xfffffffe
	.align		4
        /*0010*/ 	.word	0x00000000
	.align		4
        /*0014*/ 	.word	0xfffffffd
	.align		4
        /*0018*/ 	.word	0x00000000
	.align		4
        /*001c*/ 	.word	0xfffffffc


//--------------------- .nv.constant4             --------------------------
	.section	.nv.constant4,"a",@progbits
	.align	8
	.align		8
.nv.constant4:
        /*0000*/ 	.dword	_ZN39_INTERNAL_7a45d3fa_4_k_cu_b6cb9111_28014cuda3std3__45__cpo5beginE
	.align		8
        /*0008*/ 	.dword	_ZN39_INTERNAL_7a45d3fa_4_k_cu_b6cb9111_28014cuda3std3__45__cpo3endE
	.align		8
        /*0010*/ 	.dword	_ZN39_INTERNAL_7a45d3fa_4_k_cu_b6cb9111_28014cuda3std3__45__cpo6cbeginE
	.align		8
        /*0018*/ 	.dword	_ZN39_INTERNAL_7a45d3fa_4_k_cu_b6cb9111_28014cuda3std3__45__cpo4cendE
	.align		8
        /*0020*/ 	.dword	_ZN39_INTERNAL_7a45d3fa_4_k_cu_b6cb9111_28014cuda3std3__441_GLOBAL__N__7a45d3fa_4_k_cu_b6cb9111_28016ignoreE
	.align		8
        /*0028*/ 	.dword	_ZN39_INTERNAL_7a45d3fa_4_k_cu_b6cb9111_28014cuda3std3__419piecewise_constructE
	.align		8
        /*0030*/ 	.dword	_ZN39_INTERNAL_7a45d3fa_4_k_cu_b6cb9111_28014cuda3std3__48in_placeE
	.align		8
        /*0038*/ 	.dword	_ZN39_INTERNAL_7a45d3fa_4_k_cu_b6cb9111_28014cuda3std6ranges3__45__cpo4swapE
	.align		8
        /*0040*/ 	.dword	_ZN39_INTERNAL_7a45d3fa_4_k_cu_b6cb9111_28014cuda3std6ranges3__45__cpo9iter_moveE
	.align		8
        /*0048*/ 	.dword	_ZN39_INTERNAL_7a45d3fa_4_k_cu_b6cb9111_28014cute7productE
	.align		8
        /*0050*/ 	.dword	_ZN39_INTERNAL_7a45d3fa_4_k_cu_b6cb9111_28014cute1_E


//--------------------- .text._ZN7cutlass13device_kernelINS_4conv6kernel13ConvUniversalINS1_16ConvProblemShapeILNS1_8OperatorE1ELi2EEENS1_10collective14CollectiveConvINS1_46MainloopSm90TmaGmmaWarpSpecializedImplicitGemmILS5_1ELi11ELi2EN4cute5tupleIJNSA_1CILi2EEENSC_ILi1EEESE_EEENS1_36KernelImplicitTmaWarpSpecializedSm90ELi1EEENSB_IJNSC_ILi256EEENSC_ILi64EEENSB_IJNSC_ILi32EEEEEEEEENS_10bfloat16_tESN_NSA_8TiledMMAINSA_8MMA_AtomIJNSA_4SM904GMMA27MMA_64x64x16_F32BF16BF16_SSILNSR_5MajorE0ELST_1ELNSR_7ScaleInE1ELSU_1EEEEEENSA_6LayoutINSB_IJSE_SE_SE_EEENSB_IJNSC_ILi0EEESZ_SZ_EEEEENSB_IJNSA_10UnderscoreES12_S12_EEEEENS7_6detail26Sm90ImplicitGemmTileTraitsINSA_20SM90_TMA_LOAD_IM2COLENSA_14ComposedLayoutINSA_7SwizzleILi2ELi4ELi3EEENSA_18smem_ptr_flag_bitsILi16EEENSX_INSB_IJNSB_IJNSC_ILi8EEESK_EEENSB_IJSK_SE_EEENSB_IJSE_NSC_ILi11EEEEEEEEENSB_IJNSB_IJSK_SI_EEENSB_IJSE_SZ_EEENSB_IJSZ_NSC_ILi8192EEEEEEEEEEEEEvEENS16_INSA_23SM90_TMA_LOAD_MULTICASTENS18_INS19_ILi3ELi4ELi3EEES1C_NSX_INSB_IJNSB_IJSJ_SE_EEENSB_IJS1D_NSC_ILi4EEEEEES1H_EEENSB_IJS1K_NSB_IJSJ_NSC_ILi512EEEEEENSB_IJSZ_NSC_ILi2048EEEEEEEEEEEEEvEEEENS_8epilogue10collective6detail29Sm90TmaWarpSpecializedAdapterINS27_15DefaultEpilogueISN_NSB_IJNSB_IJlllEEESE_SZ_EEES2C_NS26_6thread17LinearCombinationISN_Li1EffLNS2D_9ScaleType4KindE0ELNS_15FloatRoundStyleE2ESN_EENS_4gemm15EpilogueDefaultEEEEEvvEEEEvNT_6ParamsE --------------------------
	.section	.text._ZN7cutlass13device_kernelINS_4conv6kernel13ConvUniversalINS1_16ConvProblemShapeILNS1_8OperatorE1ELi2EEENS1_10collective14CollectiveConvINS1_46MainloopSm90TmaGmmaWarpSpecializedImplicitGemmILS5_1ELi11ELi2EN4cute5tupleIJNSA_1CILi2EEENSC_ILi1EEESE_EEENS1_36KernelImplicitTmaWarpSpecializedSm90ELi1EEENSB_IJNSC_ILi256EEENSC_ILi64EEENSB_IJNSC_ILi32EEEEEEEEENS_10bfloat16_tESN_NSA_8TiledMMAINSA_8MMA_AtomIJNSA_4SM904GMMA27MMA_64x64x16_F32BF16BF16_SSILNSR_5MajorE0ELST_1ELNSR_7ScaleInE1ELSU_1EEEEEENSA_6LayoutINSB_IJSE_SE_SE_EEENSB_IJNSC_ILi0EEESZ_SZ_EEEEENSB_IJNSA_10UnderscoreES12_S12_EEEEENS7_6detail26Sm90ImplicitGemmTileTraitsINSA_20SM90_TMA_LOAD_IM2COLENSA_14ComposedLayoutINSA_7SwizzleILi2ELi4ELi3EEENSA_18smem_ptr_flag_bitsILi16EEENSX_INSB_IJNSB_IJNSC_ILi8EEESK_EEENSB_IJSK_SE_EEENSB_IJSE_NSC_ILi11EEEEEEEEENSB_IJNSB_IJSK_SI_EEENSB_IJSE_SZ_EEENSB_IJSZ_NSC_ILi8192EEEEEEEEEEEEEvEENS16_INSA_23SM90_TMA_LOAD_MULTICASTENS18_INS19_ILi3ELi4ELi3EEES1C_NSX_INSB_IJNSB_IJSJ_SE_EEENSB_IJS1D_NSC_ILi4EEEEEES1H_EEENSB_IJS1K_NSB_IJSJ_NSC_ILi512EEEEEENSB_IJSZ_NSC_ILi2048EEEEEEEEEEEEEvEEEENS_8epilogue10collective6detail29Sm90TmaWarpSpecializedAdapterINS27_15DefaultEpilogueISN_NSB_IJNSB_IJlllEEESE_SZ_EEES2C_NS26_6thread17LinearCombinationISN_Li1EffLNS2D_9ScaleType4KindE0ELNS_15FloatRoundStyleE2ESN_EENS_4gemm15EpilogueDefaultEEEEEvvEEEEvNT_6ParamsE,"ax",@progbits
	.align	128
.text._ZN7cutlass13device_kernelINS_4conv6kernel13ConvUniversalINS1_16ConvProblemShapeILNS1_8OperatorE1ELi2EEENS1_10collective14CollectiveConvINS1_46MainloopSm90TmaGmmaWarpSpecializedImplicitGemmILS5_1ELi11ELi2EN4cute5tupleIJNSA_1CILi2EEENSC_ILi1EEESE_EEENS1_36KernelImplicitTmaWarpSpecializedSm90ELi1EEENSB_IJNSC_ILi256EEENSC_ILi64EEENSB_IJNSC_ILi32EEEEEEEEENS_10bfloat16_tESN_NSA_8TiledMMAINSA_8MMA_AtomIJNSA_4SM904GMMA27MMA_64x64x16_F32BF16BF16_SSILNSR_5MajorE0ELST_1ELNSR_7ScaleInE1ELSU_1EEEEEENSA_6LayoutINSB_IJSE_SE_SE_EEENSB_IJNSC_ILi0EEESZ_SZ_EEEEENSB_IJNSA_10UnderscoreES12_S12_EEEEENS7_6detail26Sm90ImplicitGemmTileTraitsINSA_20SM90_TMA_LOAD_IM2COLENSA_14ComposedLayoutINSA_7SwizzleILi2ELi4ELi3EEENSA_18smem_ptr_flag_bitsILi16EEENSX_INSB_IJNSB_IJNSC_ILi8EEESK_EEENSB_IJSK_SE_EEENSB_IJSE_NSC_ILi11EEEEEEEEENSB_IJNSB_IJSK_SI_EEENSB_IJSE_SZ_EEENSB_IJSZ_NSC_ILi8192EEEEEEEEEEEEEvEENS16_INSA_23SM90_TMA_LOAD_MULTICASTENS18_INS19_ILi3ELi4ELi3EEES1C_NSX_INSB_IJNSB_IJSJ_SE_EEENSB_IJS1D_NSC_ILi4EEEEEES1H_EEENSB_IJS1K_NSB_IJSJ_NSC_ILi512EEEEEENSB_IJSZ_NSC_ILi2048EEEEEEEEEEEEEvEEEENS_8epilogue10collective6detail29Sm90TmaWarpSpecializedAdapterINS27_15DefaultEpilogueISN_NSB_IJNSB_IJlllEEESE_SZ_EEES2C_NS26_6thread17LinearCombinationISN_Li1EffLNS2D_9ScaleType4KindE0ELNS_15FloatRoundStyleE2ESN_EENS_4gemm15EpilogueDefaultEEEEEvvEEEEvNT_6ParamsE:
        .type           _ZN7cutlass13device_kernelINS_4conv6kernel13ConvUniversalINS1_16ConvProblemShapeILNS1_8OperatorE1ELi2EEENS1_10collective14CollectiveConvINS1_46MainloopSm90TmaGmmaWarpSpecializedImplicitGemmILS5_1ELi11ELi2EN4cute5tupleIJNSA_1CILi2EEENSC_ILi1EEESE_EEENS1_36KernelImplicitTmaWarpSpecializedSm90ELi1EEENSB_IJNSC_ILi256EEENSC_ILi64EEENSB_IJNSC_ILi32EEEEEEEEENS_10bfloat16_tESN_NSA_8TiledMMAINSA_8MMA_AtomIJNSA_4SM904GMMA27MMA_64x64x16_F32BF16BF16_SSILNSR_5MajorE0ELST_1ELNSR_7ScaleInE1ELSU_1EEEEEENSA_6LayoutINSB_IJSE_SE_SE_EEENSB_IJNSC_ILi0EEESZ_SZ_EEEEENSB_IJNSA_10UnderscoreES12_S12_EEEEENS7_6detail26Sm90ImplicitGemmTileTraitsINSA_20SM90_TMA_LOAD_IM2COLENSA_14ComposedLayoutINSA_7SwizzleILi2ELi4ELi3EEENSA_18smem_ptr_flag_bitsILi16EEENSX_INSB_IJNSB_IJNSC_ILi8EEESK_EEENSB_IJSK_SE_EEENSB_IJSE_NSC_ILi11EEEEEEEEENSB_IJNSB_IJSK_SI_EEENSB_IJSE_SZ_EEENSB_IJSZ_NSC_ILi8192EEEEEEEEEEEEEvEENS16_INSA_23SM90_TMA_LOAD_MULTICASTENS18_INS19_ILi3ELi4ELi3EEES1C_NSX_INSB_IJNSB_IJSJ_SE_EEENSB_IJS1D_NSC_ILi4EEEEEES1H_EEENSB_IJS1K_NSB_IJSJ_NSC_ILi512EEEEEENSB_IJSZ_NSC_ILi2048EEEEEEEEEEEEEvEEEENS_8epilogue10collective6detail29Sm90TmaWarpSpecializedAdapterINS27_15DefaultEpilogueISN_NSB_IJNSB_IJlllEEESE_SZ_EEES2C_NS26_6thread17LinearCombinationISN_Li1EffLNS2D_9ScaleType4KindE0ELNS_15FloatRoundStyleE2ESN_EENS_4gemm15EpilogueDefaultEEEEEvvEEEEvNT_6ParamsE,@function
        .size           _ZN7cutlass13device_kernelINS_4conv6kernel13ConvUniversalINS1_16ConvProblemShapeILNS1_8OperatorE1ELi2EEENS1_10collective14CollectiveConvINS1_46MainloopSm90TmaGmmaWarpSpecializedImplicitGemmILS5_1ELi11ELi2EN4cute5tupleIJNSA_1CILi2EEENSC_ILi1EEESE_EEENS1_36KernelImplicitTmaWarpSpecializedSm90ELi1EEENSB_IJNSC_ILi256EEENSC_ILi64EEENSB_IJNSC_ILi32EEEEEEEEENS_10bfloat16_tESN_NSA_8TiledMMAINSA_8MMA_AtomIJNSA_4SM904GMMA27MMA_64x64x16_F32BF16BF16_SSILNSR_5MajorE0ELST_1ELNSR_7ScaleInE1ELSU_1EEEEEENSA_6LayoutINSB_IJSE_SE_SE_EEENSB_IJNSC_ILi0EEESZ_SZ_EEEEENSB_IJNSA_10UnderscoreES12_S12_EEEEENS7_6detail26Sm90ImplicitGemmTileTraitsINSA_20SM90_TMA_LOAD_IM2COLENSA_14ComposedLayoutINSA_7SwizzleILi2ELi4ELi3EEENSA_18smem_ptr_flag_bitsILi16EEENSX_INSB_IJNSB_IJNSC_ILi8EEESK_EEENSB_IJSK_SE_EEENSB_IJSE_NSC_ILi11EEEEEEEEENSB_IJNSB_IJSK_SI_EEENSB_IJSE_SZ_EEENSB_IJSZ_NSC_ILi8192EEEEEEEEEEEEEvEENS16_INSA_23SM90_TMA_LOAD_MULTICASTENS18_INS19_ILi3ELi4ELi3EEES1C_NSX_INSB_IJNSB_IJSJ_SE_EEENSB_IJS1D_NSC_ILi4EEEEEES1H_EEENSB_IJS1K_NSB_IJSJ_NSC_ILi512EEEEEENSB_IJSZ_NSC_ILi2048EEEEEEEEEEEEEvEEEENS_8epilogue10collective6detail29Sm90TmaWarpSpecializedAdapterINS27_15DefaultEpilogueISN_NSB_IJNSB_IJlllEEESE_SZ_EEES2C_NS26_6thread17LinearCombinationISN_Li1EffLNS2D_9ScaleType4KindE0ELNS_15FloatRoundStyleE2ESN_EENS_4gemm15EpilogueDefaultEEEEEvvEEEEvNT_6ParamsE,(.L_x_267 - _ZN7cutlass13device_kernelINS_4conv6kernel13ConvUniversalINS1_16ConvProblemShapeILNS1_8OperatorE1ELi2EEENS1_10collective14CollectiveConvINS1_46MainloopSm90TmaGmmaWarpSpecializedImplicitGemmILS5_1ELi11ELi2EN4cute5tupleIJNSA_1CILi2EEENSC_ILi1EEESE_EEENS1_36KernelImplicitTmaWarpSpecializedSm90ELi1EEENSB_IJNSC_ILi256EEENSC_ILi64EEENSB_IJNSC_ILi32EEEEEEEEENS_10bfloat16_tESN_NSA_8TiledMMAINSA_8MMA_AtomIJNSA_4SM904GMMA27MMA_64x64x16_F32BF16BF16_SSILNSR_5MajorE0ELST_1ELNSR_7ScaleInE1ELSU_1EEEEEENSA_6LayoutINSB_IJSE_SE_SE_EEENSB_IJNSC_ILi0EEESZ_SZ_EEEEENSB_IJNSA_10UnderscoreES12_S12_EEEEENS7_6detail26Sm90ImplicitGemmTileTraitsINSA_20SM90_TMA_LOAD_IM2COLENSA_14ComposedLayoutINSA_7SwizzleILi2ELi4ELi3EEENSA_18smem_ptr_flag_bitsILi16EEENSX_INSB_IJNSB_IJNSC_ILi8EEESK_EEENSB_IJSK_SE_EEENSB_IJSE_NSC_ILi11EEEEEEEEENSB_IJNSB_IJSK_SI_EEENSB_IJSE_SZ_EEENSB_IJSZ_NSC_ILi8192EEEEEEEEEEEEEvEENS16_INSA_23SM90_TMA_LOAD_MULTICASTENS18_INS19_ILi3ELi4ELi3EEES1C_NSX_INSB_IJNSB_IJSJ_SE_EEENSB_IJS1D_NSC_ILi4EEEEEES1H_EEENSB_IJS1K_NSB_IJSJ_NSC_ILi512EEEEEENSB_IJSZ_NSC_ILi2048EEEEEEEEEEEEEvEEEENS_8epilogue10collective6detail29Sm90TmaWarpSpecializedAdapterINS27_15DefaultEpilogueISN_NSB_IJNSB_IJlllEEESE_SZ_EEES2C_NS26_6thread17LinearCombinationISN_Li1EffLNS2D_9ScaleType4KindE0ELNS_15FloatRoundStyleE2ESN_EENS_4gemm15EpilogueDefaultEEEEEvvEEEEvNT_6ParamsE)
        .other          _ZN7cutlass13device_kernelINS_4conv6kernel13ConvUniversalINS1_16ConvProblemShapeILNS1_8OperatorE1ELi2EEENS1_10collective14CollectiveConvINS1_46MainloopSm90TmaGmmaWarpSpecializedImplicitGemmILS5_1ELi11ELi2EN4cute5tupleIJNSA_1CILi2EEENSC_ILi1EEESE_EEENS1_36KernelImplicitTmaWarpSpecializedSm90ELi1EEENSB_IJNSC_ILi256EEENSC_ILi64EEENSB_IJNSC_ILi32EEEEEEEEENS_10bfloat16_tESN_NSA_8TiledMMAINSA_8MMA_AtomIJNSA_4SM904GMMA27MMA_64x64x16_F32BF16BF16_SSILNSR_5MajorE0ELST_1ELNSR_7ScaleInE1ELSU_1EEEEEENSA_6LayoutINSB_IJSE_SE_SE_EEENSB_IJNSC_ILi0EEESZ_SZ_EEEEENSB_IJNSA_10UnderscoreES12_S12_EEEEENS7_6detail26Sm90ImplicitGemmTileTraitsINSA_20SM90_TMA_LOAD_IM2COLENSA_14ComposedLayoutINSA_7SwizzleILi2ELi4ELi3EEENSA_18smem_ptr_flag_bitsILi16EEENSX_INSB_IJNSB_IJNSC_ILi8EEESK_EEENSB_IJSK_SE_EEENSB_IJSE_NSC_ILi11EEEEEEEEENSB_IJNSB_IJSK_SI_EEENSB_IJSE_SZ_EEENSB_IJSZ_NSC_ILi8192EEEEEEEEEEEEEvEENS16_INSA_23SM90_TMA_LOAD_MULTICASTENS18_INS19_ILi3ELi4ELi3EEES1C_NSX_INSB_IJNSB_IJSJ_SE_EEENSB_IJS1D_NSC_ILi4EEEEEES1H_EEENSB_IJS1K_NSB_IJSJ_NSC_ILi512EEEEEENSB_IJSZ_NSC_ILi2048EEEEEEEEEEEEEvEEEENS_8epilogue10collective6detail29Sm90TmaWarpSpecializedAdapterINS27_15DefaultEpilogueISN_NSB_IJNSB_IJlllEEESE_SZ_EEES2C_NS26_6thread17LinearCombinationISN_Li1EffLNS2D_9ScaleType4KindE0ELNS_15FloatRoundStyleE2ESN_EENS_4gemm15EpilogueDefaultEEEEEvvEEEEvNT_6ParamsE,@"STO_CUDA_ENTRY STV_DEFAULT"
_ZN7cutlass13device_kernelINS_4conv6kernel13ConvUniversalINS1_16ConvProblemShapeILNS1_8OperatorE1ELi2EEENS1_10collective14CollectiveConvINS1_46MainloopSm90TmaGmmaWarpSpecializedImplicitGemmILS5_1ELi11ELi2EN4cute5tupleIJNSA_1CILi2EEENSC_ILi1EEESE_EEENS1_36KernelImplicitTmaWarpSpecializedSm90ELi1EEENSB_IJNSC_ILi256EEENSC_ILi64EEENSB_IJNSC_ILi32EEEEEEEEENS_10bfloat16_tESN_NSA_8TiledMMAINSA_8MMA_AtomIJNSA_4SM904GMMA27MMA_64x64x16_F32BF16BF16_SSILNSR_5MajorE0ELST_1ELNSR_7ScaleInE1ELSU_1EEEEEENSA_6LayoutINSB_IJSE_SE_SE_EEENSB_IJNSC_ILi0EEESZ_SZ_EEEEENSB_IJNSA_10UnderscoreES12_S12_EEEEENS7_6detail26Sm90ImplicitGemmTileTraitsINSA_20SM90_TMA_LOAD_IM2COLENSA_14ComposedLayoutINSA_7SwizzleILi2ELi4ELi3EEENSA_18smem_ptr_flag_bitsILi16EEENSX_INSB_IJNSB_IJNSC_ILi8EEESK_EEENSB_IJSK_SE_EEENSB_IJSE_NSC_ILi11EEEEEEEEENSB_IJNSB_IJSK_SI_EEENSB_IJSE_SZ_EEENSB_IJSZ_NSC_ILi8192EEEEEEEEEEEEEvEENS16_INSA_23SM90_TMA_LOAD_MULTICASTENS18_INS19_ILi3ELi4ELi3EEES1C_NSX_INSB_IJNSB_IJSJ_SE_EEENSB_IJS1D_NSC_ILi4EEEEEES1H_EEENSB_IJS1K_NSB_IJSJ_NSC_ILi512EEEEEENSB_IJSZ_NSC_ILi2048EEEEEEEEEEEEEvEEEENS_8epilogue10collective6detail29Sm90TmaWarpSpecializedAdapterINS27_15DefaultEpilogueISN_NSB_IJNSB_IJlllEEESE_SZ_EEES2C_NS26_6thread17LinearCombinationISN_Li1EffLNS2D_9ScaleType4KindE0ELNS_15FloatRoundStyleE2ESN_EENS_4gemm15EpilogueDefaultEEEEEvvEEEEvNT_6ParamsE:
[----:B------:R-:W-:Y:S01]  /*0000*/  LDC R1, c[0x0][0x28] ;  /* 0x00000a00ff017b82 */ /* 0x000fe20000000800 */
[----:B------:R-:W0:Y:S01]  /*0010*/  S2R R13, SR_TID.X ;  /* 0x00000000000d7919 */ /* 0x000e220000002100 */
[----:B------:R-:W-:Y:S01]  /*0020*/  ELECT P0, URZ, PT ;  /* 0x00000000003f782f */ /* 0x000fe20003800000 */
[----:B------:R-:W-:Y:S01]  /*0030*/  BSSY B0, `(.L_x_0) ;  /* 0x0000010000007945 */ /* 0x000fe20003800000 */
[----:B------:R-:W1:Y:S01]  /*0040*/  S2R R12, SR_CTAID.X ;  /* 0x00000000000c7919 */ /* 0x000e620000002500 */
[--C-:B0-----:R-:W-:Y:S02]  /*0050*/  SHF.R.U32.HI R2, RZ, 0x5, R13.reuse ;  /* 0x00000005ff027819 */ /* 0x101fe4000001160d */
[----:B------:R-:W-:-:S03]  /*0060*/  SHF.R.U32.HI R0, RZ, 0x7, R13 ;  /* 0x00000007ff007819 */ /* 0x000fc6000001160d */
[----:B------:R-:W0:Y:S04]  /*0070*/  SHFL.IDX PT, R4, R2, RZ, 0x1f ;  /* 0x00001fff02047589 */ /* 0x000e2800000e0000 */
[----:B------:R2:W3:Y:S01]  /*0080*/  SHFL.IDX PT, R10, R0, RZ, 0x1f ;  /* 0x00001fff000a7589 */ /* 0x0004e200000e0000 */
[----:B0-----:R-:W-:-:S13]  /*0090*/  ISETP.NE.OR P0, PT, R4, RZ, !P0 ;  /* 0x000000ff0400720c */ /* 0x001fda0004705670 */
[----:B-123--:R-:W-:Y:S05]  /*00a0*/  @P0 BRA `(.L_x_1) ;  /* 0x0000000000200947 */ /* 0x00efea0003800000 */
[----:B------:R-:W-:Y:S02]  /*00b0*/  ULDC.64 UR4, c[0x0][0x198] ;  /* 0x0000660000047ab9 */ /* 0x000fe40000000a00 */
[----:B------:R-:W-:Y:S02]  /*00c0*/  UIADD3 UR6, UP0, UR4, 0xf0, URZ ;  /* 0x000000f004067890 */ /* 0x000fe4000ff1e03f */
[----:B------:R-:W-:Y:S02]  /*00d0*/  UIADD3 UR4, UP1, UR4, 0x1f0, URZ ;  /* 0x000001f004047890 */ /* 0x000fe4000ff3e03f */
[----:B------:R-:W-:Y:S02]  /*00e0*/  UIADD3.X UR7, URZ, UR5, URZ, UP0, !UPT ;  /* 0x000000053f077290 */ /* 0x000fe400087fe43f */
[----:B------:R-:W-:-:S07]  /*00f0*/  UIADD3.X UR5, URZ, UR5, URZ, UP1, !UPT ;  /* 0x000000053f057290 */ /* 0x000fce0008ffe43f */
[----:B------:R0:W-:Y:S02]  /*0100*/  UTMACCTL.PF [UR6] ;  /* 0x00000000060079b9 */ /* 0x0001e40008040000 */
[----:B------:R0:W-:Y:S02]  /*0110*/  UTMACCTL.PF [UR4] ;  /* 0x00000000040079b9 */ /* 0x0001e40008040000 */
[----:B0-----:R-:W-:Y:S01]  /*0120*/  NOP ;  /* 0x0000000000007918 */ /* 0x001fe20000000000 */
.L_x_1:
[----:B------:R-:W-:Y:S05]  /*0130*/  BSYNC B0 ;  /* 0x0000000000007941 */ /* 0x000fea0003800000 */
.L_x_0:
[----:B------:R-:W0:Y:S01]  /*0140*/  SHFL.IDX PT, R2, R2, RZ, 0x1f ;  /* 0x00001fff02027589 */ /* 0x000e2200000e0000 */
[----:B------:R-:W-:Y:S02]  /*0150*/  SHF.R.S32.HI R0, RZ, 0x1f, R13 ;  /* 0x0000001fff007819 */ /* 0x000fe4000001140d */
[----:B------:R-:W-:Y:S01]  /*0160*/  I2FP.F32.U32 R8, R12 ;  /* 0x0000000c00087245 */ /* 0x000fe20000201000 */
[----:B------:R-:W1:Y:S01]  /*0170*/  S2R R16, SR_CTAID.Y ;  /* 0x0000000000107919 */ /* 0x000e620000002600 */
[----:B------:R-:W-:-:S04]  /*0180*/  LEA.HI R0, R0, R13, RZ, 0x7 ;  /* 0x0000000d00007211 */ /* 0x000fc800078f38ff */
[----:B------:R-:W-:-:S05]  /*0190*/  LOP3.LUT R0, R0, 0xffffff80, RZ, 0xc0, !PT ;  /* 0xffffff8000007812 */ /* 0x000fca00078ec0ff */
[----:B------:R-:W-:-:S05]  /*01a0*/  IMAD.IADD R0, R13, 0x1, -R0 ;  /* 0x000000010d007824 */ /* 0x000fca00078e0a00 */
[----:B------:R-:W-:-:S04]  /*01b0*/  SHF.R.S32.HI R3, RZ, 0x1f, R0 ;  /* 0x0000001fff037819 */ /* 0x000fc80000011400 */
[----:B------:R-:W-:Y:S02]  /*01c0*/  LEA.HI R5, R3, R0, RZ, 0x3 ;  /* 0x0000000003057211 */ /* 0x000fe400078f18ff */
[----:B0-----:R-:W-:Y:S02]  /*01d0*/  ISETP.NE.AND P0, PT, R2, RZ, PT ;  /* 0x000000ff0200720c */ /* 0x001fe40003f05270 */
[--C-:B------:R-:W-:Y:S02]  /*01e0*/  SHF.R.S32.HI R6, RZ, 0x3, R5.reuse ;  /* 0x00000003ff067819 */ /* 0x100fe40000011405 */
[----:B------:R-:W-:Y:S02]  /*01f0*/  SHF.R.S32.HI R5, RZ, 0x1f, R5 ;  /* 0x0000001fff057819 */ /* 0x000fe40000011405 */
[----:B------:R-:W-:-:S07]  /*0200*/  SHF.R.S32.HI R7, RZ, 0x1f, R2 ;  /* 0x0000001fff077819 */ /* 0x000fce0000011402 */
[----:B-1----:R-:W-:Y:S05]  /*0210*/  @P0 BRA `(.L_x_2) ;  /* 0x00000000009c0947 */ /* 0x002fea0003800000 */
[----:B------:R-:W-:Y:S01]  /*0220*/  ELECT P0, URZ, PT ;  /* 0x00000000003f782f */ /* 0x000fe20003800000 */
[----:B------:R-:W-:-:S12]  /*0230*/  BSSY B0, `(.L_x_2) ;  /* 0x0000025000007945 */ /* 0x000fd80003800000 */
[----:B------:R-:W-:Y:S05]  /*0240*/  @!P0 BRA `(.L_x_3) ;  /* 0x00000000008c8947 */ /* 0x000fea0003800000 */
[----:B------:R-:W0:Y:S01]  /*0250*/  S2UR UR8, SR_CgaCtaId ;  /* 0x00000000000879c3 */ /* 0x000e220000008800 */
[----:B------:R-:W-:Y:S01]  /*0260*/  UMOV UR4, 0x400 ;  /* 0x0000040000047882 */ /* 0x000fe20000000000 */
[----:B------:R-:W-:Y:S01]  /*0270*/  UMOV UR5, 0x1 ;  /* 0x0000000100057882 */ /* 0x000fe20000000000 */
[----:B------:R-:W-:Y:S02]  /*0280*/  UMOV UR6, 0x2 ;  /* 0x0000000200067882 */ /* 0x000fe40000000000 */
[----:B------:R-:W-:-:S04]  /*0290*/  UIADD3 UR6, -UR6, 0x100000, URZ ;  /* 0x0010000006067890 */ /* 0x000fc8000fffe13f */
[----:B------:R-:W-:Y:S02]  /*02a0*/  USHF.L.U32 UR7, UR6, 0xb, URZ ;  /* 0x0000000b06077899 */ /* 0x000fe4000800063f */
[----:B------:R-:W-:Y:S02]  /*02b0*/  USHF.L.U32 UR6, UR6, 0x1, URZ ;  /* 0x0000000106067899 */ /* 0x000fe4000800063f */
[----:B0-----:R-:W-:Y:S02]  /*02c0*/  ULEA UR8, UR8, UR4, 0x18 ;  /* 0x0000000408087291 */ /* 0x001fe4000f8ec03f */
[----:B------:R-:W-:-:S04]  /*02d0*/  UIADD3 UR4, -UR5, 0x100000, URZ ;  /* 0x0010000005047890 */ /* 0x000fc8000fffe13f */
[----:B------:R-:W-:Y:S02]  /*02e0*/  USHF.L.U32 UR5, UR4, 0xb, URZ ;  /* 0x0000000b04057899 */ /* 0x000fe4000800063f */
[----:B------:R-:W-:Y:S01]  /*02f0*/  USHF.L.U32 UR4, UR4, 0x1, URZ ;  /* 0x0000000104047899 */ /* 0x000fe2000800063f */
[----:B------:R-:W0:Y:S11]  /*0300*/  FENCE.VIEW.ASYNC.S ;  /* 0x00000000000073c6 */ /* 0x000e360000000000 */
[----:B0-----:R0:W1:Y:S01]  /*0310*/  SYNCS.EXCH.64 URZ, [UR8+0x37000], UR4 ;  /* 0x03700004083f75b2 */ /* 0x0010620008000100 */
[----:B------:R0:W2:Y:S01]  /*0320*/  SYNCS.EXCH.64 URZ, [UR8+0x37058], UR6 ;  /* 0x03705806083f75b2 */ /* 0x0000a20008000100 */
[----:B------:R0:W3:Y:S01]  /*0330*/  SYNCS.EXCH.64 URZ, [UR8+0x37008], UR4 ;  /* 0x03700804083f75b2 */ /* 0x0000e20008000100 */
[----:B------:R0:W4:Y:S01]  /*0340*/  SYNCS.EXCH.64 URZ, [UR8+0x37060], UR6 ;  /* 0x03706006083f75b2 */ /* 0x0001220008000100 */
[----:B------:R0:W0:Y:S01]  /*0350*/  SYNCS.EXCH.64 URZ, [UR8+0x37010], UR4 ;  /* 0x03701004083f75b2 */ /* 0x0000220008000100 */
        /* <DEDUP_REMOVED lines=17> */
[----:B------:R-:W-:Y:S01]  /*0470*/  NOP ;  /* 0x0000000000007918 */ /* 0x000fe20000000000 */
.L_x_3:
[----:B0-----:R-:W-:Y:S05]  /*0480*/  BSYNC B0 ;  /* 0x0000000000007941 */ /* 0x001fea0003800000 */
.L_x_2:
[----:B------:R-:W-:Y:S01]  /*0490*/  ULDC UR4, c[0x0][0x150] ;  /* 0x0000540000047ab9 */ /* 0x000fe20000000800 */
[----:B------:R-:W-:Y:S01]  /*04a0*/  LEA.HI R5, R5, R6, RZ, 0x2 ;  /* 0x0000000605057211 */ /* 0x000fe200078f10ff */
[----:B------:R-:W-:Y:S01]  /*04b0*/  FMUL R8, R8, UR4 ;  /* 0x0000000408087c20 */ /* 0x000fe20008400000 */
[----:B------:R-:W-:Y:S01]  /*04c0*/  LEA.HI R7, R7, R2, RZ, 0x2 ;  /* 0x0000000207077211 */ /* 0x000fe200078f10ff */
[----:B------:R-:W-:Y:S01]  /*04d0*/  ULDC UR4, c[0x0][0x154] ;  /* 0x0000550000047ab9 */ /* 0x000fe20000000800 */
[----:B------:R-:W-:Y:S01]  /*04e0*/  LOP3.LUT R5, R5, 0xfffffffc, RZ, 0xc0, !PT ;  /* 0xfffffffc05057812 */ /* 0x000fe200078ec0ff */
[----:B------:R-:W0:Y:S01]  /*04f0*/  LDC R11, c[0x0][0x140] ;  /* 0x00005000ff0b7b82 */ /* 0x000e220000000800 */
[----:B------:R-:W-:Y:S01]  /*0500*/  LOP3.LUT R7, R7, 0x3ffffffc, RZ, 0xc0, !PT ;  /* 0x3ffffffc07077812 */ /* 0x000fe200078ec0ff */
[----:B------:R-:W5:Y:S01]  /*0510*/  F2I.U32.TRUNC.NTZ R8, R8 ;  /* 0x0000000800087305 */ /* 0x000f62000020f000 */
[----:B------:R-:W-:Y:S01]  /*0520*/  LOP3.LUT P0, RZ, R0, 0x7, RZ, 0xc0, !PT ;  /* 0x0000000700ff7812 */ /* 0x000fe2000780c0ff */
[----:B------:R-:W-:Y:S01]  /*0530*/  IMAD.IADD R5, R6, 0x1, -R5 ;  /* 0x0000000106057824 */ /* 0x000fe200078e0a05 */
[----:B------:R-:W-:Y:S01]  /*0540*/  I2FP.F32.U32 R6, R16 ;  /* 0x0000001000067245 */ /* 0x000fe20000201000 */
[----:B------:R-:W-:Y:S01]  /*0550*/  IMAD.IADD R2, R2, 0x1, -R7 ;  /* 0x0000000102027824 */ /* 0x000fe200078e0a07 */
[----:B------:R-:W-:Y:S01]  /*0560*/  ISETP.NE.AND P3, PT, R10, 0x1, PT ;  /* 0x000000010a00780c */ /* 0x000fe20003f65270 */
[----:B------:R-:W-:Y:S01]  /*0570*/  NOP ;  /* 0x0000000000007918 */ /* 0x000fe20000000000 */
[----:B------:R-:W-:Y:S01]  /*0580*/  NOP ;  /* 0x0000000000007918 */ /* 0x000fe20000000000 */
[----:B------:R-:W-:-:S02]  /*0590*/  IMAD R2, R2, 0x4, R5 ;  /* 0x0000000402027824 */ /* 0x000fc400078e0205 */
[----:B------:R-:W-:Y:S01]  /*05a0*/  FMUL R9, R6, UR4 ;  /* 0x0000000406097c20 */ /* 0x000fe20008400000 */
[----:B------:R-:W-:Y:S02]  /*05b0*/  ULDC UR4, c[0x0][0x144] ;  /* 0x0000510000047ab9 */ /* 0x000fe40000000800 */
[C---:B------:R-:W-:Y:S01]  /*05c0*/  LEA.HI R5, R2.reuse, R2, RZ, 0x1 ;  /* 0x0000000202057211 */ /* 0x040fe200078f08ff */
[----:B-----5:R-:W-:Y:S02]  /*05d0*/  IMAD.MOV R7, RZ, RZ, -R8 ;  /* 0x000000ffff077224 */ /* 0x020fe400078e0a08 */
[----:B------:R-:W5:Y:S01]  /*05e0*/  F2I.U32.TRUNC.NTZ R9, R9 ;  /* 0x0000000900097305 */ /* 0x000f62000020f000 */
[----:B------:R-:W-:Y:S01]  /*05f0*/  LOP3.LUT R5, R5, 0xfffffffe, RZ, 0xc0, !PT ;  /* 0xfffffffe05057812 */ /* 0x000fe200078ec0ff */
[----:B------:R-:W-:Y:S01]  /*0600*/  IMAD R6, R7, UR4, R12 ;  /* 0x0000000407067c24 */ /* 0x000fe2000f8e020c */
[----:B------:R-:W-:Y:S01]  /*0610*/  ULDC UR4, c[0x0][0x148] ;  /* 0x0000520000047ab9 */ /* 0x000fe20000000800 */
[C---:B------:R-:W-:Y:S01]  /*0620*/  IMAD.SHL.U32 R7, R2.reuse, 0x4, RZ ;  /* 0x0000000402077824 */ /* 0x040fe200078e00ff */
[----:B0-----:R-:W-:Y:S01]  /*0630*/  ISETP.EQ.U32.AND P1, PT, R11, 0x1, PT ;  /* 0x000000010b00780c */ /* 0x001fe20003f22070 */
[----:B------:R-:W-:-:S03]  /*0640*/  IMAD.IADD R5, R2, 0x1, -R5 ;  /* 0x0000000102057824 */ /* 0x000fc600078e0a05 */
[----:B------:R-:W-:Y:S02]  /*0650*/  LOP3.LUT R2, R2, 0xc, R7, 0x78, !PT ;  /* 0x0000000c02027812 */ /* 0x000fe400078e7807 */
[----:B------:R-:W-:Y:S02]  /*0660*/  ISETP.NE.AND P4, PT, R5, R6, PT ;  /* 0x000000060500720c */ /* 0x000fe40003f85270 */
[----:B------:R-:W-:Y:S01]  /*0670*/  SHF.R.S32.HI R5, RZ, 0x1f, R4 ;  /* 0x0000001fff057819 */ /* 0x000fe20000011404 */
[----:B-----5:R-:W-:Y:S01]  /*0680*/  IMAD.MOV R7, RZ, RZ, -R9 ;  /* 0x000000ffff077224 */ /* 0x020fe200078e0a09 */
[----:B------:R-:W-:Y:S02]  /*0690*/  ISETP.LT.U32.AND P0, PT, R2, 0x2, !P0 ;  /* 0x000000020200780c */ /* 0x000fe40004701070 */
[----:B------:R-:W-:Y:S01]  /*06a0*/  LEA.HI R5, R5, R4, RZ, 0x2 ;  /* 0x0000000405057211 */ /* 0x000fe200078f10ff */
[----:B------:R-:W-:-:S03]  /*06b0*/  IMAD R9, R7, UR4, R16 ;  /* 0x0000000407097c24 */ /* 0x000fc6000f8e0210 */
[----:B------:R-:W-:-:S03]  /*06c0*/  LOP3.LUT R5, R5, 0xfffffffc, RZ, 0xc0, !PT ;  /* 0xfffffffc05057812 */ /* 0x000fc600078ec0ff */
[----:B------:R-:W-:Y:S02]  /*06d0*/  @P4 LEA.HI R6, R2, R2, RZ, 0x1 ;  /* 0x0000000202064211 */ /* 0x000fe400078f08ff */
[----:B------:R-:W-:Y:S01]  /*06e0*/  IMAD.IADD R7, R4, 0x1, -R5 ;  /* 0x0000000104077824 */ /* 0x000fe200078e0a05 */
[----:B------:R-:W-:Y:S02]  /*06f0*/  SEL R5, RZ, 0x1, !P0 ;  /* 0x00000001ff057807 */ /* 0x000fe40004000000 */
[----:B------:R-:W-:Y:S02]  /*0700*/  @P4 SHF.R.S32.HI R6, RZ, 0x1, R6 ;  /* 0x00000001ff064819 */ /* 0x000fe40000011406 */
[----:B------:R-:W-:Y:S02]  /*0710*/  LOP3.LUT P2, RZ, R10, R7, RZ, 0xfc, !PT ;  /* 0x000000070aff7212 */ /* 0x000fe4000784fcff */
[----:B------:R-:W-:Y:S01]  /*0720*/  @P4 ISETP.NE.AND P5, PT, R6, R9, PT ;  /* 0x000000090600420c */ /* 0x000fe20003fa5270 */
[----:B------:R-:W-:Y:S01]  /*0730*/  IMAD.MOV.U32 R6, RZ, RZ, 0x1 ;  /* 0x00000001ff067424 */ /* 0x000fe200078e00ff */
[----:B------:R-:W-:-:S02]  /*0740*/  SEL R4, RZ, 0x1, P2 ;  /* 0x00000001ff047807 */ /* 0x000fc40001000000 */
[----:B------:R-:W-:Y:S02]  /*0750*/  @P4 SEL R6, RZ, 0x1, P5 ;  /* 0x00000001ff064807 */ /* 0x000fe40002800000 */
[----:B------:R-:W-:Y:S02]  /*0760*/  SEL R4, R4, 0x2, P3 ;  /* 0x0000000204047807 */ /* 0x000fe40001800000 */
[----:B------:R-:W-:Y:S01]  /*0770*/  LOP3.LUT R6, R6, R5, RZ, 0xc0, !PT ;  /* 0x0000000506067212 */ /* 0x000fe200078ec0ff */
[----:B------:R-:W-:Y:S06]  /*0780*/  @!P1 BRA `(.L_x_4) ;  /* 0x0000000000089947 */ /* 0x000fec0003800000 */
[----:B-1234-:R-:W-:Y:S01]  /*0790*/  UCGABAR_ARV ;  /* 0x00000000000079c7 */ /* 0x01efe20008000000 */
[----:B------:R-:W-:Y:S05]  /*07a0*/  BRA `(.L_x_5) ;  /* 0x0000000000047947 */ /* 0x000fea0003800000 */
.L_x_4:
[----:B-1234-:R-:W-:Y:S01]  /*07b0*/  NOP ;  /* 0x0000000000007918 */ /* 0x01efe20000000000 */
.L_x_5:
[----:B------:R-:W-:Y:S01]  /*07c0*/  ULDC.64 UR4, c[0x0][0x598] ;  /* 0x0001660000047ab9 */ /* 0x000fe20000000a00 */
[----:B------:R-:W-:Y:S01]  /*07d0*/  ULDC.64 UR12, c[0x0][0x208] ;  /* 0x00008200000c7ab9 */ /* 0x000fe20000000a00 */
[----:B------:R-:W-:-:S04]  /*07e0*/  ISETP.NE.U32.AND P0, PT, RZ, UR4, PT ;  /* 0x00000004ff007c0c */ /* 0x000fc8000bf05070 */
[----:B------:R-:W-:-:S13]  /*07f0*/  ISETP.NE.AND.EX P0, PT, RZ, UR5, PT, P0 ;  /* 0x00000005ff007c0c */ /* 0x000fda000bf05300 */
[----:B------:R-:W-:Y:S05]  /*0800*/  @!P0 BRA `(.L_x_6) ;  /* 0x00000000001c8947 */ /* 0x000fea0003800000 */
[----:B------:R-:W0:Y:S02]  /*0810*/  LDC.64 R8, c[0x0][0x598] ;  /* 0x00016600ff087b82 */ /* 0x000e240000000a00 */
[----:B0-----:R-:W2:Y:S02]  /*0820*/  LDG.E.64 R8, desc[UR12][R8.64] ;  /* 0x0000000c08087981 */ /* 0x001ea4000c1e1b00 */
[----:B--2---:R-:W-:-:S04]  /*0830*/  ISETP.NE.U32.AND P0, PT, R8, RZ, PT ;  /* 0x000000ff0800720c */ /* 0x004fc80003f05070 */
[----:B------:R-:W-:-:S13]  /*0840*/  ISETP.NE.AND.EX P0, PT, R9, RZ, PT, P0 ;  /* 0x000000ff0900720c */ /* 0x000fda0003f05300 */
[----:B------:R-:W-:Y:S05]  /*0850*/  @!P0 BRA `(.L_x_6) ;  /* 0x0000000000088947 */ /* 0x000fea0003800000 */
[----:B------:R0:W5:Y:S01]  /*0860*/  LD.E R11, desc[UR12][R8.64] ;  /* 0x0000000c080b7980 */ /* 0x000162000c101900 */
[----:B------:R-:W-:Y:S05]  /*0870*/  BRA `(.L_x_7) ;  /* 0x0000000000207947 */ /* 0x000fea0003800000 */
.L_x_6:
[----:B------:R-:W-:Y:S02]  /*0880*/  ULDC.64 UR4, c[0x0][0x588] ;  /* 0x0001620000047ab9 */ /* 0x000fe40000000a00 */
[----:B------:R-:W-:-:S04]  /*0890*/  ISETP.NE.U32.AND P0, PT, RZ, UR4, PT ;  /* 0x00000004ff007c0c */ /* 0x000fc8000bf05070 */
[----:B------:R-:W-:-:S13]  /*08a0*/  ISETP.NE.AND.EX P0, PT, RZ, UR5, PT, P0 ;  /* 0x00000005ff007c0c */ /* 0x000fda000bf05300 */
[----:B------:R-:W-:Y:S05]  /*08b0*/  @!P0 BRA `(.L_x_8) ;  /* 0x00000000000c8947 */ /* 0x000fea0003800000 */
[----:B------:R-:W0:Y:S02]  /*08c0*/  LDC.64 R8, c[0x0][0x588] ;  /* 0x00016200ff087b82 */ /* 0x000e240000000a00 */
[----:B0-----:R1:W5:Y:S01]  /*08d0*/  LDG.E R11, desc[UR12][R8.64] ;  /* 0x0000000c080b7981 */ /* 0x001362000c1e1900 */
[----:B------:R-:W-:Y:S05]  /*08e0*/  BRA `(.L_x_7) ;  /* 0x0000000000047947 */ /* 0x000fea0003800000 */
.L_x_8:
[----:B------:R-:W2:Y:S02]  /*08f0*/  LDC R11, c[0x0][0x580] ;  /* 0x00016000ff0b7b82 */ /* 0x000ea40000000800 */
.L_x_7:
[----:B------:R-:W-:Y:S02]  /*0900*/  ULDC.64 UR4, c[0x0][0x5a0] ;  /* 0x0001680000047ab9 */ /* 0x000fe40000000a00 */
[----:B------:R-:W-:-:S04]  /*0910*/  ISETP.NE.U32.AND P0, PT, RZ, UR4, PT ;  /* 0x00000004ff007c0c */ /* 0x000fc8000bf05070 */
[----:B------:R-:W-:-:S13]  /*0920*/  ISETP.NE.AND.EX P0, PT, RZ, UR5, PT, P0 ;  /* 0x00000005ff007c0c */ /* 0x000fda000bf05300 */
[----:B------:R-:W-:Y:S05]  /*0930*/  @!P0 BRA `(.L_x_9) ;  /* 0x00000000001c8947 */ /* 0x000fea0003800000 */
[----:B01----:R-:W0:Y:S02]  /*0940*/  LDC.64 R8, c[0x0][0x5a0] ;  /* 0x00016800ff087b82 */ /* 0x003e240000000a00 */
[----:B0-----:R-:W3:Y:S02]  /*0950*/  LDG.E.64 R8, desc[UR12][R8.64] ;  /* 0x0000000c08087981 */ /* 0x001ee4000c1e1b00 */
[----:B---3--:R-:W-:-:S04]  /*0960*/  ISETP.NE.U32.AND P0, PT, R8, RZ, PT ;  /* 0x000000ff0800720c */ /* 0x008fc80003f05070 */
[----:B------:R-:W-:-:S13]  /*0970*/  ISETP.NE.AND.EX P0, PT, R9, RZ, PT, P0 ;  /* 0x000000ff0900720c */ /* 0x000fda0003f05300 */
[----:B------:R-:W-:Y:S05]  /*0980*/  @!P0 BRA `(.L_x_9) ;  /* 0x0000000000088947 */ /* 0x000fea0003800000 */
[----:B------:R0:W5:Y:S01]  /*0990*/  LD.E R14, desc[UR12][R8.64] ;  /* 0x0000000c080e7980 */ /* 0x000162000c101900 */
[----:B------:R-:W-:Y:S05]  /*09a0*/  BRA `(.L_x_10) ;  /* 0x0000000000207947 */ /* 0x000fea0003800000 */
.L_x_9:
[----:B------:R-:W-:Y:S02]  /*09b0*/  ULDC.64 UR4, c[0x0][0x590] ;  /* 0x0001640000047ab9 */ /* 0x000fe40000000a00 */
[----:B------:R-:W-:-:S04]  /*09c0*/  ISETP.NE.U32.AND P0, PT, RZ, UR4, PT ;  /* 0x00000004ff007c0c */ /* 0x000fc8000bf05070 */
[----:B------:R-:W-:-:S13]  /*09d0*/  ISETP.NE.AND.EX P0, PT, RZ, UR5, PT, P0 ;  /* 0x00000005ff007c0c */ /* 0x000fda000bf05300 */
[----:B------:R-:W-:Y:S05]  /*09e0*/  @!P0 BRA `(.L_x_11) ;  /* 0x00000000000c8947 */ /* 0x000fea0003800000 */
[----:B------:R-:W3:Y:S02]  /*09f0*/  LDC.64 R14, c[0x0][0x590] ;  /* 0x00016400ff0e7b82 */ /* 0x000ee40000000a00 */
[----:B---3--:R3:W5:Y:S01]  /*0a00*/  LDG.E R14, desc[UR12][R14.64] ;  /* 0x0000000c0e0e7981 */ /* 0x008762000c1e1900 */
[----:B------:R-:W-:Y:S05]  /*0a10*/  BRA `(.L_x_10) ;  /* 0x0000000000047947 */ /* 0x000fea0003800000 */
.L_x_11:
[----:B------:R-:W4:Y:S02]  /*0a20*/  LDC R14, c[0x0][0x584] ;  /* 0x00016100ff0e7b82 */ /* 0x000f240000000800 */
.L_x_10:
[----:B------:R-:W1:Y:S08]  /*0a30*/  LDC R5, c[0x0][0x3c4] ;  /* 0x0000f100ff057b82 */ /* 0x000e700000000800 */
[----:B------:R-:W2:Y:S01]  /*0a40*/  LDC.64 R18, c[0x0][0x3c8] ;  /* 0x0000f200ff127b82 */ /* 0x000ea20000000a00 */
[----:B-1----:R-:W-:-:S05]  /*0a50*/  VIADD R5, R5, 0x1f ;  /* 0x0000001f05057836 */ /* 0x002fca0000000000 */
[----:B0-----:R-:W-:-:S04]  /*0a60*/  SHF.R.S32.HI R8, RZ, 0x1f, R5 ;  /* 0x0000001fff087819 */ /* 0x001fc80000011405 */
[----:B------:R-:W-:-:S04]  /*0a70*/  LEA.HI R8, R8, R5, RZ, 0x5 ;  /* 0x0000000508087211 */ /* 0x000fc800078f28ff */
[----:B------:R-:W-:-:S05]  /*0a80*/  SHF.R.S32.HI R9, RZ, 0x5, R8 ;  /* 0x00000005ff097819 */ /* 0x000fca0000011408 */
[----:B--2---:R-:W-:-:S04]  /*0a90*/  IMAD R8, R9, R18, RZ ;  /* 0x0000001209087224 */ /* 0x004fc800078e02ff */
[----:B------:R-:W-:Y:S01]  /*0aa0*/  IMAD R5, R8, R19, RZ ;  /* 0x0000001308057224 */ /* 0x000fe200078e02ff */
[----:B------:R-:W-:Y:S06]  /*0ab0*/  @!P1 BRA `(.L_x_12) ;  /* 0x00000000000c9947 */ /* 0x000fec0003800000 */
[----:B------:R-:W-:Y:S01]  /*0ac0*/  UCGABAR_WAIT ;  /* 0x0000000000007dc7 */ /* 0x000fe20008000000 */
[----:B------:R-:W-:Y:S01]  /*0ad0*/  CCTL.IVALL ;  /* 0x00000000ff00798f */ /* 0x000fe20002000000 */
[----:B------:R-:W-:Y:S05]  /*0ae0*/  BRA `(.L_x_13) ;  /* 0x0000000000047947 */ /* 0x000fea0003800000 */
.L_x_12:
[----:B------:R-:W-:Y:S06]  /*0af0*/  BAR.SYNC.DEFER_BLOCKING 0x0 ;  /* 0x0000000000007b1d */ /* 0x000fec0000010000 */
.L_x_13:
[----:B------:R-:W-:-:S13]  /*0b00*/  ISETP.NE.AND P0, PT, R10, RZ, PT ;  /* 0x000000ff0a00720c */ /* 0x000fda0003f05270 */
[----:B------:R-:W-:Y:S05]  /*0b10*/  @!P0 BRA `(.L_x_14) ;  /* 0x000000b000bc8947 */ /* 0x000fea0003800000 */
[----:B------:R-:W-:-:S13]  /*0b20*/  ISETP.NE.AND P0, PT, R10, 0x1, PT ;  /* 0x000000010a00780c */ /* 0x000fda0003f05270 */
[----:B------:R-:W-:Y:S05]  /*0b30*/  @P0 EXIT ;  /* 0x000000000000094d */ /* 0x000fea0003800000 */
[----:B------:R-:W-:Y:S01]  /*0b40*/  ISETP.GE.AND P0, PT, R5, 0x1, PT ;  /* 0x000000010500780c */ /* 0x000fe20003f06270 */
[----:B------:R-:W-:Y:S01]  /*0b50*/  UMOV UR4, URZ ;  /* 0x0000003f00047c82 */ /* 0x000fe20008000000 */
[----:B------:R-:W-:Y:S02]  /*0b60*/  CS2R R54, SRZ ;  /* 0x0000000000367805 */ /* 0x000fe4000001ff00 */
[----:B------:R-:W-:Y:S02]  /*0b70*/  CS2R R120, SRZ ;  /* 0x0000000000787805 */ /* 0x000fe4000001ff00 */
[----:B------:R-:W-:Y:S02]  /*0b80*/  CS2R R122, SRZ ;  /* 0x00000000007a7805 */ /* 0x000fe4000001ff00 */
[----:B------:R-:W-:Y:S02]  /*0b90*/  CS2R R124, SRZ ;  /* 0x00000000007c7805 */ /* 0x000fe4000001ff00 */
[----:B------:R-:W-:-:S02]  /*0ba0*/  CS2R R126, SRZ ;  /* 0x00000000007e7805 */ /* 0x000fc4000001ff00 */
[----:B------:R-:W-:Y:S02]  /*0bb0*/  CS2R R128, SRZ ;  /* 0x0000000000807805 */ /* 0x000fe4000001ff00 */
        /* <DEDUP_REMOVED lines=57> */
[----:B------:R-:W-:Y:S01]  /*0f50*/  CS2R R52, SRZ ;  /* 0x0000000000347805 */ /* 0x000fe2000001ff00 */
[----:B------:R-:W-:Y:S06]  /*0f60*/  @!P0 BRA `(.L_x_15) ;  /* 0x0000000000dc8947 */ /* 0x000fec0003800000 */
[----:B------:R-:W-:-:S04]  /*0f70*/  LOP3.LUT R7, R4, 0x1, RZ, 0xfc, !PT ;  /* 0x0000000104077812 */ /* 0x000fc800078efcff */
[----:B------:R-:W-:-:S13]  /*0f80*/  ISETP.NE.AND P1, PT, R7, 0x3, PT ;  /* 0x000000030700780c */ /* 0x000fda0003f25270 */
[----:B------:R-:W-:Y:S05]  /*0f90*/  @!P1 BRA `(.L_x_16) ;  /* 0x0000000000049947 */ /* 0x000fea0003800000 */
[----:B------:R-:W-:Y:S01]  /*0fa0*/  BPT.TRAP 0x1 ;  /* 0x000000040000795c */ /* 0x000fe20000300000 */
.L_x_16:
[----:B------:R-:W0:Y:S01]  /*0fb0*/  S2UR UR5, SR_CgaCtaId ;  /* 0x00000000000579c3 */ /* 0x000e220000008800 */
[----:B------:R-:W-:Y:S01]  /*0fc0*/  SHF.L.U32 R7, RZ, 0x1f, RZ ;  /* 0x0000001fff077819 */ /* 0x000fe200000006ff */
[----:B------:R-:W-:Y:S02]  /*0fd0*/  UMOV UR4, 0x400 ;  /* 0x0000040000047882 */ /* 0x000fe40000000000 */
[----:B0-----:R-:W-:-:S12]  /*0fe0*/  ULEA UR5, UR5, UR4, 0x18 ;  /* 0x0000000405057291 */ /* 0x001fd8000f8ec03f */
.L_x_17:
[----:B0-----:R-:W-:-:S04]  /*0ff0*/  IMAD.U32 R8, RZ, RZ, UR5 ;  /* 0x00000005ff087e24 */ /* 0x001fc8000f8e00ff */
[----:B------:R0:W1:Y:S03]  /*1000*/  SYNCS.PHASECHK.TRANS64.TRYWAIT P1, [R8+URZ+0x37000], R7 ;  /* 0x03700007080075a7 */ /* 0x000066000802017f */
[----:B-1----:R-:W-:Y:S05]  /*1010*/  @!P1 NANOSLEEP.SYNCS 0x989680 ;  /* 0x009896800000995d */ /* 0x002fea0003900000 */
[----:B------:R-:W1:Y:S02]  /*1020*/  @!P1 SYNCS.PHASECHK.TRANS64 P1, [R8+URZ+0x37000], R7 ;  /* 0x03700007080095a7 */ /* 0x000e64000802007f */
[----:B-1----:R-:W-:Y:S05]  /*1030*/  @!P1 BRA `(.L_x_17) ;  /* 0xfffffffc00ec9947 */ /* 0x002fea000383ffff */
[----:B------:R-:W-:Y:S01]  /*1040*/  USHF.R.U32.HI UR4, URZ, 0x4, UR5 ;  /* 0x000000043f047899 */ /* 0x000fe20008011605 */
[----:B------:R-:W-:Y:S01]  /*1050*/  WARPGROUP.ARRIVE ;  /* 0x00000000000079c5 */ /* 0x000fe20000000000 */
[----:B------:R-:W-:Y:S02]  /*1060*/  UIADD3 UR5, UR5, 0x2c000, URZ ;  /* 0x0002c00005057890 */ /* 0x000fe4000fffe03f */
[----:B------:R-:W-:Y:S02]  /*1070*/  ULOP3.LUT UR4, UR4, 0x3fff, URZ, 0xc0, !UPT ;  /* 0x00003fff04047892 */ /* 0x000fe4000f8ec03f */
[----:B------:R-:W-:Y:S02]  /*1080*/  USHF.R.U32.HI UR5, URZ, 0x4, UR5 ;  /* 0x000000043f057899 */ /* 0x000fe40008011605 */
[----:B------:R-:W-:Y:S02]  /*1090*/  ULOP3.LUT UR14, UR4, 0x10000, URZ, 0xfc, !UPT ;  /* 0x00010000040e7892 */ /* 0x000fe4000f8efc3f */
[----:B------:R-:W-:-:S02]  /*10a0*/  ULOP3.LUT UR8, UR5, 0x3fff, URZ, 0xc0, !UPT ;  /* 0x00003fff05087892 */ /* 0x000fc4000f8ec03f */
[----:B------:R-:W-:Y:S02]  /*10b0*/  UIADD3 UR9, UR14, 0x100, URZ ;  /* 0x000001000e097890 */ /* 0x000fe4000fffe03f */
[----:B------:R-:W-:Y:S01]  /*10c0*/  UIADD3 UR10, UR14, 0x200, URZ ;  /* 0x000002000e0a7890 */ /* 0x000fe2000fffe03f */
[----:B------:R-:W-:Y:S02]  /*10d0*/  UMOV UR7, 0x40000040 ;  /* 0x4000004000077882 */ /* 0x000fe40000000000 */
[----:B------:R-:W-:Y:S01]  /*10e0*/  UMOV UR6, UR8 ;  /* 0x0000000800067c82 */ /* 0x000fe20008000000 */
[----:B------:R-:W-:Y:S01]  /*10f0*/  UMOV UR4, UR14 ;  /* 0x0000000e00047c82 */ /* 0x000fe20008000000 */
[----:B------:R-:W-:Y:S01]  /*1100*/  UMOV UR5, 0x80000020 ;  /* 0x8000002000057882 */ /* 0x000fe20000000000 */
[----:B------:R-:W-:Y:S01]  /*1110*/  UIADD3 UR11, UR14, 0x300, URZ ;  /* 0x000003000e0b7890 */ /* 0x000fe2000fffe03f */
[----:B------:R-:W-:Y:S01]  /*1120*/  HGMMA.64x64x16.F32.BF16 R120, gdesc[UR4].tnspB, RZ, !UPT ;  /* 0x40e00000047879f0 */ /* 0x000fe2000c7018ff */
        /* <DEDUP_REMOVED lines=9> */
[----:B------:R-:W-:-:S02]  /*11c0*/  UMOV UR5, 0x80000020 ;  /* 0x8000002000057882 */ /* 0x000fc40000000000 */
[----:B------:R-:W-:Y:S01]  /*11d0*/  HGMMA.64x64x16.F32.BF16 R24, gdesc[UR4].tnspB, RZ, !UPT ;  /* 0x40e00000041879f0 */ /* 0x000fe2000c7018ff */
[----:B------:R-:W-:Y:S02]  /*11e0*/  UIADD3 UR4, UR14, 0x2, URZ ;  /* 0x000000020e047890 */ /* 0x000fe4000fffe03f */
[----:B------:R-:W-:Y:S02]  /*11f0*/  UIADD3 UR6, UR8, 0x80, URZ ;  /* 0x0000008008067890 */ /* 0x000fe4000fffe03f */
[----:B------:R-:W-:Y:S01]  /*1200*/  UIADD3 UR8, UR14, 0x102, URZ ;  /* 0x000001020e087890 */ /* 0x000fe2000fffe03f */
[----:B------:R-:W-:Y:S01]  /*1210*/  UMOV UR5, 0x80000020 ;  /* 0x8000002000057882 */ /* 0x000fe20000000000 */
[----:B------:R-:W-:-:S05]  /*1220*/  UMOV UR7, 0x40000040 ;  /* 0x4000004000077882 */ /* 0x000fca0000000000 */
[----:B------:R-:W-:Y:S01]  /*1230*/  HGMMA.64x64x16.F32.BF16 R120, gdesc[UR4].tnspB, R120 ;  /* 0x40e00000047879f0 */ /* 0x000fe20008701878 */
[----:B------:R-:W-:Y:S01]  /*1240*/  UMOV UR4, UR8 ;  /* 0x0000000800047c82 */ /* 0x000fe20008000000 */
[----:B------:R-:W-:Y:S02]  /*1250*/  UMOV UR5, 0x80000020 ;  /* 0x8000002000057882 */ /* 0x000fe40000000000 */
[----:B------:R-:W-:Y:S01]  /*1260*/  HGMMA.64x64x16.F32.BF16 R88, gdesc[UR4].tnspB, R88 ;  /* 0x40e00000045879f0 */ /* 0x000fe20008701858 */
[----:B------:R-:W-:Y:S01]  /*1270*/  UMOV UR4, UR9 ;  /* 0x0000000900047c82 */ /* 0x000fe20008000000 */
[----:B------:R-:W-:Y:S02]  /*1280*/  UMOV UR5, 0x80000020 ;  /* 0x8000002000057882 */ /* 0x000fe40000000000 */
[----:B------:R-:W-:Y:S01]  /*1290*/  HGMMA.64x64x16.F32.BF16 R56, gdesc[UR4].tnspB, R56 ;  /* 0x40e00000043879f0 */ /* 0x000fe20008701838 */
[----:B------:R-:W-:Y:S01]  /*12a0*/  UMOV UR4, UR10 ;  /* 0x0000000a00047c82 */ /* 0x000fe20008000000 */
[----:B------:R-:W-:-:S02]  /*12b0*/  UMOV UR5, 0x80000020 ;  /* 0x8000002000057882 */ /* 0x000fc40000000000 */
[----:B------:R-:W-:Y:S01]  /*12c0*/  HGMMA.64x64x16.F32.BF16 R24, gdesc[UR4].tnspB, R24, gsb0 ;  /* 0x40e00000041879f0 */ /* 0x000fe20008001818 */
[----:B------:R-:W-:-:S05]  /*12d0*/  UMOV UR4, 0x1 ;  /* 0x0000000100047882 */ /* 0x000fca0000000000 */
.L_x_15:
[----:B0-----:R-:W-:-:S05]  /*12e0*/  VIMNMX R8, R5, 0x1, PT ;  /* 0x0000000105087848 */ /* 0x001fca0003fe0100 */
[----:B------:R-:W-:-:S05]  /*12f0*/  IMAD.IADD R8, R5, 0x1, -R8 ;  /* 0x0000000105087824 */ /* 0x000fca00078e0a08 */
[----:B------:R-:W-:-:S13]  /*1300*/  ISETP.GE.AND P1, PT, R8, 0x1, PT ;  /* 0x000000010800780c */ /* 0x000fda0003f26270 */
[----:B------:R-:W-:Y:S05]  /*1310*/  @!P1 BRA `(.L_x_18) ;  /* 0x0000000400509947 */ /* 0x000fea0003800000 */
[----:B------:R-:W0:Y:S01]  /*1320*/  S2UR UR6, SR_CgaCtaId ;  /* 0x00000000000679c3 */ /* 0x000e220000008800 */
[----:B------:R-:W-:Y:S01]  /*1330*/  UMOV UR5, 0x400 ;  /* 0x0000040000057882 */ /* 0x000fe20000000000 */
[----:B------:R-:W-:Y:S01]  /*1340*/  LOP3.LUT R13, R4, 0x1, RZ, 0xfc, !PT ;  /* 0x00000001040d7812 */ /* 0x000fe200078efcff */
[----:B------:R-:W-:Y:S01]  /*1350*/  IMAD.MOV.U32 R12, RZ, RZ, RZ ;  /* 0x000000ffff0c7224 */ /* 0x000fe200078e00ff */
[----:B------:R-:W-:Y:S01]  /*1360*/  UISETP.NE.U32.AND UP0, UPT, UR4, URZ, UPT ;  /* 0x0000003f0400728c */ /* 0x000fe2000bf05070 */
[----:B------:R-:W-:Y:S02]  /*1370*/  IMAD.MOV.U32 R5, RZ, RZ, R8 ;  /* 0x000000ffff057224 */ /* 0x000fe400078e0008 */
[----:B------:R-:W-:Y:S01]  /*1380*/  IMAD.MOV.U32 R7, RZ, RZ, RZ ;  /* 0x000000ffff077224 */ /* 0x000fe200078e00ff */
[----:B0-----:R-:W-:-:S04]  /*1390*/  ULEA UR16, UR6, UR5, 0x18 ;  /* 0x0000000506107291 */ /* 0x001fc8000f8ec03f */
[----:B------:R-:W-:Y:S02]  /*13a0*/  UIADD3 UR5, UR16, 0x2c000, URZ ;  /* 0x0002c00010057890 */ /* 0x000fe4000fffe03f */
[----:B------:R-:W-:Y:S02]  /*13b0*/  USHF.R.U32.HI UR6, URZ, 0x4, UR16 ;  /* 0x000000043f067899 */ /* 0x000fe40008011610 */
[----:B------:R-:W-:Y:S02]  /*13c0*/  USHF.R.U32.HI UR5, URZ, 0x4, UR5 ;  /* 0x000000043f057899 */ /* 0x000fe40008011605 */
[----:B------:R-:W-:Y:S02]  /*13d0*/  ULOP3.LUT UR6, UR6, 0x3fff, URZ, 0xc0, !UPT ;  /* 0x00003fff06067892 */ /* 0x000fe4000f8ec03f */
[----:B------:R-:W-:Y:S02]  /*13e0*/  ULOP3.LUT UR17, UR5, 0x3fff, URZ, 0xc0, !UPT ;  /* 0x00003fff05117892 */ /* 0x000fe4000f8ec03f */
[----:B------:R-:W-:-:S12]  /*13f0*/  ULOP3.LUT UR18, UR6, 0x10000, URZ, 0xfc, !UPT ;  /* 0x0001000006127892 */ /* 0x000fd8000f8efc3f */
.L_x_23:
[----:B------:R-:W-:-:S13]  /*1400*/  ISETP.NE.AND P2, PT, R13, 0x3, PT ;  /* 0x000000030d00780c */ /* 0x000fda0003f45270 */
[----:B------:R-:W-:Y:S05]  /*1410*/  @!P2 BRA `(.L_x_19) ;  /* 0x000000000004a947 */ /* 0x000fea0003800000 */
[----:B------:R-:W-:Y:S01]  /*1420*/  BPT.TRAP 0x1 ;  /* 0x000000040000795c */ /* 0x000fe20000300000 */
.L_x_19:
[----:B------:R-:W-:Y:S01]  /*1430*/  SHF.L.U32 R9, R12, 0x1f, RZ ;  /* 0x0000001f0c097819 */ /* 0x000fe200000006ff */
[----:B------:R-:W-:-:S12]  /*1440*/  ULEA UR5, UR4, UR16, 0x3 ;  /* 0x0000001004057291 */ /* 0x000fd8000f8e183f */
.L_x_20:
[----:B0-----:R-:W-:-:S04]  /*1450*/  IMAD.U32 R10, RZ, RZ, UR5 ;  /* 0x00000005ff0a7e24 */ /* 0x001fc8000f8e00ff */
[----:B------:R0:W1:Y:S03]  /*1460*/  SYNCS.PHASECHK.TRANS64.TRYWAIT P1, [R10+URZ+0x37000], R9 ;  /* 0x037000090a0075a7 */ /* 0x000066000802017f */
[----:B-1----:R-:W-:Y:S05]  /*1470*/  @!P1 NANOSLEEP.SYNCS 0x989680 ;  /* 0x009896800000995d */ /* 0x002fea0003900000 */
[----:B------:R-:W1:Y:S02]  /*1480*/  @!P1 SYNCS.PHASECHK.TRANS64 P1, [R10+URZ+0x37000], R9 ;  /* 0x037000090a0095a7 */ /* 0x000e64000802007f */
[----:B-1----:R-:W-:Y:S05]  /*1490*/  @!P1 BRA `(.L_x_20) ;  /* 0xfffffffc00ec9947 */ /* 0x002fea000383ffff */
[----:B------:R-:W-:Y:S01]  /*14a0*/  ULEA UR5, UR4, UR18, 0xa ;  /* 0x0000001204057291 */ /* 0x000fe2000f8e503f */
[----:B------:R-:W-:Y:S01]  /*14b0*/  WARPGROUP.ARRIVE ;  /* 0x00000000000079c5 */ /* 0x000fe20000000000 */
[----:B------:R-:W-:Y:S02]  /*14c0*/  ULEA UR6, UR4, UR17, 0x8 ;  /* 0x0000001104067291 */ /* 0x000fe4000f8e403f */
[----:B------:R-:W-:Y:S02]  /*14d0*/  UIADD3 UR7, UR5, 0x100, URZ ;  /* 0x0000010005077890 */ /* 0x000fe4000fffe03f */
[----:B------:R-:W-:Y:S02]  /*14e0*/  UIADD3 UR14, UR5, 0x200, URZ ;  /* 0x00000200050e7890 */ /* 0x000fe4000fffe03f */
[----:B------:R-:W-:Y:S01]  /*14f0*/  UMOV UR8, UR5 ;  /* 0x0000000500087c82 */ /* 0x000fe20008000000 */
[----:B------:R-:W-:Y:S01]  /*1500*/  UMOV UR9, 0x80000020 ;  /* 0x8000002000097882 */ /* 0x000fe20000000000 */
[----:B------:R-:W-:Y:S01]  /*1510*/  UMOV UR10, UR6 ;  /* 0x00000006000a7c82 */ /* 0x000fe20008000000 */
[----:B------:R-:W-:Y:S01]  /*1520*/  UMOV UR11, 0x40000040 ;  /* 0x40000040000b7882 */ /* 0x000fe20000000000 */
[----:B------:R-:W-:Y:S01]  /*1530*/  UIADD3 UR15, UR5, 0x300, URZ ;  /* 0x00000300050f7890 */ /* 0x000fe2000fffe03f */
[----:B------:R-:W-:Y:S01]  /*1540*/  HGMMA.64x64x16.F32.BF16 R120, gdesc[UR8].tnspB, R120, UP0 ;  /* 0x40e00000087879f0 */ /* 0x000fe2000bf01878 */
[----:B------:R-:W-:Y:S01]  /*1550*/  UMOV UR8, UR7 ;  /* 0x0000000700087c82 */ /* 0x000fe20008000000 */
[----:B------:R-:W-:Y:S01]  /*1560*/  UMOV UR9, 0x80000020 ;  /* 0x8000002000097882 */ /* 0x000fe20000000000 */
[----:B------:R-:W-:Y:S01]  /*1570*/  UIADD3 UR7, UR5, 0x202, URZ ;  /* 0x0000020205077890 */ /* 0x000fe2000fffe03f */
[----:B------:R-:W-:Y:S01]  /*1580*/  HGMMA.64x64x16.F32.BF16 R88, gdesc[UR8].tnspB, R88, UP0 ;  /* 0x40e00000085879f0 */ /* 0x000fe2000bf01858 */
[----:B------:R-:W-:Y:S01]  /*1590*/  UMOV UR8, UR14 ;  /* 0x0000000e00087c82 */ /* 0x000fe20008000000 */
[----:B------:R-:W-:-:S02]  /*15a0*/  UMOV UR9, 0x80000020 ;  /* 0x8000002000097882 */ /* 0x000fc40000000000 */
[----:B------:R-:W-:Y:S01]  /*15b0*/  HGMMA.64x64x16.F32.BF16 R56, gdesc[UR8].tnspB, R56, UP0 ;  /* 0x40e00000083879f0 */ /* 0x000fe2000bf01838 */
[----:B------:R-:W-:Y:S01]  /*15c0*/  UMOV UR8, UR15 ;  /* 0x0000000f00087c82 */ /* 0x000fe20008000000 */
[----:B------:R-:W-:Y:S02]  /*15d0*/  UMOV UR9, 0x80000020 ;  /* 0x8000002000097882 */ /* 0x000fe40000000000 */
[----:B------:R-:W-:Y:S01]  /*15e0*/  HGMMA.64x64x16.F32.BF16 R24, gdesc[UR8].tnspB, R24, UP0 ;  /* 0x40e00000081879f0 */ /* 0x000fe2000bf01818 */
[----:B------:R-:W-:Y:S02]  /*15f0*/  UIADD3 UR8, UR5, 0x2, URZ ;  /* 0x0000000205087890 */ /* 0x000fe4000fffe03f */
[----:B------:R-:W-:Y:S02]  /*1600*/  UIADD3 UR10, UR6, 0x80, URZ ;  /* 0x00000080060a7890 */ /* 0x000fe4000fffe03f */
[----:B------:R-:W-:Y:S01]  /*1610*/  UIADD3 UR6, UR5, 0x102, URZ ;  /* 0x0000010205067890 */ /* 0x000fe2000fffe03f */
[----:B------:R-:W-:Y:S01]  /*1620*/  UMOV UR9, 0x80000020 ;  /* 0x8000002000097882 */ /* 0x000fe20000000000 */
[----:B------:R-:W-:Y:S01]  /*1630*/  UMOV UR11, 0x40000040 ;  /* 0x40000040000b7882 */ /* 0x000fe20000000000 */
[----:B------:R-:W-:-:S04]  /*1640*/  UIADD3 UR5, UR5, 0x302, URZ ;  /* 0x0000030205057890 */ /* 0x000fc8000fffe03f */
        /* <DEDUP_REMOVED lines=9> */
[----:B------:R-:W-:Y:S03]  /*16e0*/  HGMMA.64x64x16.F32.BF16 R24, gdesc[UR8].tnspB, R24, gsb0 ;  /* 0x40e00000081879f0 */ /* 0x000fe60008001818 */
[----:B------:R-:W-:Y:S02]  /*16f0*/  WARPGROUP.DEPBAR.LE gsb0, 0x1 ;  /* 0x00008000000079c5 */ /* 0x000fe40000010100 */
[----:B------:R-:W-:Y:S05]  /*1700*/  @!P2 BRA `(.L_x_21) ;  /* 0x000000000004a947 */ /* 0x000fea0003800000 */
[----:B------:R-:W-:Y:S01]  /*1710*/  BPT.TRAP 0x1 ;  /* 0x000000040000795c */ /* 0x000fe20000300000 */
.L_x_21:
[----:B------:R-:W-:-:S13]  /*1720*/  ISETP.NE.AND P1, PT, R6, RZ, PT ;  /* 0x000000ff0600720c */ /* 0x000fda0003f25270 */
[----:B0-----:R-:W-:-:S05]  /*1730*/  @P1 LEA R9, R7, UR16, 0x3 ;  /* 0x0000001007091c11 */ /* 0x001fca000f8e18ff */
[----:B------:R-:W-:-:S05]  /*1740*/  @P1 VIADD R9, R9, 0x37058 ;  /* 0x0003705809091836 */ /* 0x000fca0000000000 */
[----:B------:R-:W-:-:S04]  /*1750*/  @P1 PRMT R9, R2, 0x654, R9 ;  /* 0x0000065402091816 */ /* 0x000fc80000000009 */
[----:B------:R0:W-:Y:S01]  /*1760*/  @P1 SYNCS.ARRIVE.TRANS64.RED.A1T0 RZ, [R9+URZ], RZ ;  /* 0x000000ff09ff19a7 */ /* 0x0001e2000810043f */
[----:B------:R-:W-:-:S13]  /*1770*/  ISETP.GT.U32.AND P1, PT, R4, 0x1, PT ;  /* 0x000000010400780c */ /* 0x000fda0003f24070 */
[----:B0-----:R-:W-:Y:S05]  /*1780*/  @P1 BRA `(.L_x_22) ;  /* 0x0000000000041947 */ /* 0x001fea0003800000 */
[----:B------:R-:W-:Y:S01]  /*1790*/  BPT.TRAP 0x1 ;  /* 0x000000040000795c */ /* 0x000fe20000300000 */
.L_x_22:
[----:B------:R-:W-:Y:S01]  /*17a0*/  UIADD3 UR4, UR4, 0x1, URZ ;  /* 0x0000000104047890 */ /* 0x000fe2000fffe03f */
[----:B------:R-:W-:Y:S01]  /*17b0*/  ISETP.GT.AND P2, PT, R5, 0x1, PT ;  /* 0x000000010500780c */ /* 0x000fe20003f44270 */
[----:B------:R-:W-:Y:S02]  /*17c0*/  VIADD R7, R7, 0x1 ;  /* 0x0000000107077836 */ /* 0x000fe40000000000 */
[----:B------:R-:W-:Y:S01]  /*17d0*/  UISETP.NE.AND UP0, UPT, UR4, 0xb, UPT ;  /* 0x0000000b0400788c */ /* 0x000fe2000bf05270 */
[----:B------:R-:W-:Y:S02]  /*17e0*/  VIADD R5, R5, 0xffffffff ;  /* 0xffffffff05057836 */ /* 0x000fe40000000000 */
[C---:B------:R-:W-:Y:S01]  /*17f0*/  ISETP.NE.AND P1, PT, R7.reuse, 0xb, PT ;  /* 0x0000000b0700780c */ /* 0x040fe20003f25270 */
[----:B------:R-:W-:Y:S02]  /*1800*/  USEL UR5, URZ, 0x1, UP0 ;  /* 0x000000013f057887 */ /* 0x000fe40008000000 */
[----:B------:R-:W-:Y:S01]  /*1810*/  USEL UR4, UR4, URZ, UP0 ;  /* 0x0000003f04047287 */ /* 0x000fe20008000000 */
[----:B------:R-:W-:Y:S01]  /*1820*/  SEL R7, R7, RZ, P1 ;  /* 0x000000ff07077207 */ /* 0x000fe20000800000 */
[----:B------:R-:W-:-:S02]  /*1830*/  UPLOP3.LUT UP0, UPT, UPT, UPT, UPT, 0x80, 0x0 ;  /* 0x000000000000789c */ /* 0x000fc40003f0f070 */
[----:B------:R-:W-:Y:S01]  /*1840*/  LOP3.LUT R12, R12, UR5, RZ, 0x3c, !PT ;  /* 0x000000050c0c7c12 */ /* 0x000fe2000f8e3cff */
[----:B------:R-:W-:Y:S08]  /*1850*/  @P2 BRA `(.L_x_23) ;  /* 0xfffffff800e82947 */ /* 0x000ff0000383ffff */
.L_x_18:
[----:B------:R-:W-:Y:S02]  /*1860*/  WARPGROUP.DEPBAR.LE gsb0, 0x0 ;  /* 0x00008000000079c5 */ /* 0x000fe40000010000 */
[----:B------:R-:W-:Y:S05]  /*1870*/  @!P0 BRA `(.L_x_24) ;  /* 0x0000000000548947 */ /* 0x000fea0003800000 */
[----:B------:R-:W-:-:S04]  /*1880*/  LOP3.LUT R5, R4, 0x1, RZ, 0xfc, !PT ;  /* 0x0000000104057812 */ /* 0x000fc800078efcff */
[----:B------:R-:W-:-:S13]  /*1890*/  ISETP.NE.AND P0, PT, R5, 0x3, PT ;  /* 0x000000030500780c */ /* 0x000fda0003f05270 */
[----:B------:R-:W-:Y:S05]  /*18a0*/  @!P0 BRA `(.L_x_25) ;  /* 0x0000000000048947 */ /* 0x000fea0003800000 */
[----:B------:R-:W-:Y:S01]  /*18b0*/  BPT.TRAP 0x1 ;  /* 0x000000040000795c */ /* 0x000fe20000300000 */
.L_x_25:
[----:B------:R-:W-:Y:S01]  /*18c0*/  ISETP.NE.AND P0, PT, R6, RZ, PT ;  /* 0x000000ff0600720c */ /* 0x000fe20003f05270 */
[----:B------:R-:W-:Y:S01]  /*18d0*/  BSSY B0, `(.L_x_26) ;  /* 0x000000d000007945 */ /* 0x000fe20003800000 */
[----:B------:R-:W-:-:S11]  /*18e0*/  ISETP.GT.U32.AND P1, PT, R4, 0x1, PT ;  /* 0x000000010400780c */ /* 0x000fd60003f24070 */
[----:B------:R-:W-:Y:S05]  /*18f0*/  @!P0 BRA `(.L_x_27) ;  /* 0x0000000000288947 */ /* 0x000fea0003800000 */
[----:B------:R-:W0:Y:S01]  /*1900*/  S2R R7, SR_CgaCtaId ;  /* 0x0000000000077919 */ /* 0x000e220000008800 */
[----:B------:R-:W-:Y:S01]  /*1910*/  IMAD.WIDE.U32 R4, R8, -0x45d1745d, RZ ;  /* 0xba2e8ba308047825 */ /* 0x000fe200078e00ff */
[----:B------:R-:W-:-:S04]  /*1920*/  MOV R4, 0x400 ;  /* 0x0000040000047802 */ /* 0x000fc80000000f00 */
[----:B------:R-:W-:-:S05]  /*1930*/  SHF.R.U32.HI R5, RZ, 0x3, R5 ;  /* 0x00000003ff057819 */ /* 0x000fca0000011605 */
[----:B------:R-:W-:Y:S01]  /*1940*/  IMAD R8, R5, -0xb, R8 ;  /* 0xfffffff505087824 */ /* 0x000fe200078e0208 */
[----:B0-----:R-:W-:-:S05]  /*1950*/  LEA R7, R7, R4, 0x18 ;  /* 0x0000000407077211 */ /* 0x001fca00078ec0ff */
[----:B------:R-:W-:-:S04]  /*1960*/  IMAD R8, R8, 0x8, R7 ;  /* 0x0000000808087824 */ /* 0x000fc800078e0207 */
[----:B------:R-:W-:-:S05]  /*1970*/  VIADD R5, R8, 0x37058 ;  /* 0x0003705808057836 */ /* 0x000fca0000000000 */
[----:B------:R-:W-:-:S04]  /*1980*/  PRMT R5, R2, 0x654, R5 ;  /* 0x0000065402057816 */ /* 0x000fc80000000005 */
[----:B------:R0:W-:Y:S03]  /*1990*/  SYNCS.ARRIVE.TRANS64.RED.A1T0 RZ, [R5+URZ], RZ ;  /* 0x000000ff05ff79a7 */ /* 0x0001e6000810043f */
.L_x_27:
[----:B------:R-:W-:Y:S05]  /*19a0*/  BSYNC B0 ;  /* 0x0000000000007941 */ /* 0x000fea0003800000 */
.L_x_26:
[----:B------:R-:W-:Y:S05]  /*19b0*/  @P1 BRA `(.L_x_24) ;  /* 0x0000000000041947 */ /* 0x000fea0003800000 */
[----:B------:R-:W-:Y:S01]  /*19c0*/  BPT.TRAP 0x1 ;  /* 0x000000040000795c */ /* 0x000fe20000300000 */
.L_x_24:
[----:B------:R-:W1:Y:S01]  /*19d0*/  S2R R4, SR_CTAID.Y ;  /* 0x0000000000047919 */ /* 0x000e620000002600 */
[----:B------:R-:W-:Y:S01]  /*19e0*/  ULDC.64 UR4, c[0x0][0x280] ;  /* 0x0000a00000047ab9 */ /* 0x000fe20000000a00 */
[----:B------:R-:W-:Y:S01]  /*19f0*/  LEA.HI R2, R3, R0, RZ, 0x2 ;  /* 0x0000000003027211 */ /* 0x000fe200078f10ff */
[----:B------:R-:W2:Y:S03]  /*1a00*/  S2R R9, SR_CTAID.X ;  /* 0x0000000000097919 */ /* 0x000ea60000002500 */
[--C-:B------:R-:W-:Y:S02]  /*1a10*/  SHF.R.S32.HI R6, RZ, 0x2, R2.reuse ;  /* 0x00000002ff067819 */ /* 0x100fe40000011402 */
[----:B0-----:R-:W-:-:S04]  /*1a20*/  SHF.R.S32.HI R5, RZ, 0x1f, R2 ;  /* 0x0000001fff057819 */ /* 0x001fc80000011402 */
[----:B------:R-:W-:-:S04]  /*1a30*/  LEA.HI R5, R5, R6, RZ, 0x3 ;  /* 0x0000000605057211 */ /* 0x000fc800078f18ff */
[----:B------:R-:W-:Y:S01]  /*1a40*/  LOP3.LUT R7, R5, 0xfffffff8, RZ, 0xc0, !PT ;  /* 0xfffffff805077812 */ /* 0x000fe200078ec0ff */
[----:B-1----:R-:W-:Y:S02]  /*1a50*/  IMAD.SHL.U32 R4, R4, 0x40, RZ ;  /* 0x0000004004047824 */ /* 0x002fe400078e00ff */
[----:B--2---:R-:W-:-:S03]  /*1a60*/  IMAD.SHL.U32 R10, R9, 0x100, RZ ;  /* 0x00000100090a7824 */ /* 0x004fc600078e00ff */
[----:B------:R-:W-:-:S04]  /*1a70*/  ISETP.GE.AND P0, PT, R4, UR5, PT ;  /* 0x0000000504007c0c */ /* 0x000fc8000bf06270 */
[----:B------:R-:W-:-:S13]  /*1a80*/  ISETP.GE.OR P0, PT, R10, UR4, P0 ;  /* 0x000000040a007c0c */ /* 0x000fda0008706670 */
[----:B------:R-:W-:Y:S05]  /*1a90*/  @P0 EXIT ;  /* 0x000000000000094d */ /* 0x000fea0003800000 */
[----:B------:R-:W0:Y:S01]  /*1aa0*/  LDC.64 R12, c[0x0][0x5d0] ;  /* 0x00017400ff0c7b82 */ /* 0x000e220000000a00 */
[----:B------:R-:W-:Y:S01]  /*1ab0*/  LOP3.LUT R5, R2, 0x7ffffffc, RZ, 0xc0, !PT ;  /* 0x7ffffffc02057812 */ /* 0x000fe200078ec0ff */
[----:B------:R-:W-:Y:S01]  /*1ac0*/  IMAD.IADD R2, R6, 0x1, -R7 ;  /* 0x0000000106027824 */ /* 0x000fe200078e0a07 */
[----:B------:R-:W-:Y:S02]  /*1ad0*/  LEA.HI R6, R3, R0, RZ, 0x5 ;  /* 0x0000000003067211 */ /* 0x000fe400078f28ff */
[----:B----45:R-:W-:Y:S01]  /*1ae0*/  FSETP.NEU.AND P1, PT, R14, RZ, PT ;  /* 0x000000ff0e00720b */ /* 0x030fe20003f2d000 */
[----:B------:R-:W-:Y:S01]  /*1af0*/  IMAD.IADD R5, R0, 0x1, -R5 ;  /* 0x0000000100057824 */ /* 0x000fe200078e0a05 */
[----:B------:R-:W-:Y:S02]  /*1b00*/  SHF.R.S32.HI R3, RZ, 0x1f, R2 ;  /* 0x0000001fff037819 */ /* 0x000fe40000011402 */
[----:B---3--:R-:W-:Y:S01]  /*1b10*/  SHF.R.S32.HI R15, RZ, 0x5, R6 ;  /* 0x00000005ff0f7819 */ /* 0x008fe20000011406 */
[----:B------:R-:W-:-:S02]  /*1b20*/  IMAD.SHL.U32 R5, R5, 0x2, RZ ;  /* 0x0000000205057824 */ /* 0x000fc400078e00ff */
[----:B------:R-:W-:-:S03]  /*1b30*/  IMAD.WIDE R8, R9, 0x100, R2 ;  /* 0x0000010009087825 */ /* 0x000fc600078e0202 */
[----:B------:R-:W-:Y:S01]  /*1b40*/  SHF.R.S32.HI R7, RZ, 0x1f, R5 ;  /* 0x0000001fff077819 */ /* 0x000fe20000011405 */
[C---:B------:R-:W-:Y:S01]  /*1b50*/  IMAD R3, R15.reuse, -0x10, -R10 ;  /* 0xfffffff00f037824 */ /* 0x040fe200078e0a0a */
[C---:B------:R-:W-:Y:S01]  /*1b60*/  IADD3 R6, P0, R4.reuse, R5, RZ ;  /* 0x0000000504067210 */ /* 0x040fe20007f1e0ff */
[----:B------:R-:W-:Y:S01]  /*1b70*/  IMAD.WIDE R8, R15, 0x10, R8 ;  /* 0x000000100f087825 */ /* 0x000fe200078e0208 */
[----:B------:R-:W-:Y:S02]  /*1b80*/  IADD3 R10, -R5, UR5, -R4 ;  /* 0x00000005050a7c10 */ /* 0x000fe4000fffe904 */
[----:B------:R-:W-:Y:S02]  /*1b90*/  LEA.HI.X.SX32 R7, R4, R7, 0x1, P0 ;  /* 0x0000000704077211 */ /* 0x000fe400000f0eff */
[----:B------:R-:W-:Y:S01]  /*1ba0*/  IADD3 R0, R3, UR4, -R2 ;  /* 0x0000000403007c10 */ /* 0x000fe2000fffe802 */
[-C--:B0-----:R-:W-:Y:S01]  /*1bb0*/  IMAD R2, R9, R12.reuse, RZ ;  /* 0x0000000c09027224 */ /* 0x081fe200078e02ff */
[----:B------:R-:W-:Y:S01]  /*1bc0*/  ISETP.GT.AND P3, PT, R10, RZ, PT ;  /* 0x000000ff0a00720c */ /* 0x000fe20003f64270 */
[----:B------:R-:W-:Y:S01]  /*1bd0*/  IMAD.WIDE.U32 R18, R8, R12, R6 ;  /* 0x0000000c08127225 */ /* 0x000fe200078e0006 */
[----:B------:R-:W-:-:S02]  /*1be0*/  SHF.L.U64.HI R15, R12, 0x3, R13 ;  /* 0x000000030c0f7819 */ /* 0x000fc4000001020d */
[----:B------:R-:W-:Y:S01]  /*1bf0*/  P2R R3, PR, RZ, 0x8 ;  /* 0x00000008ff037803 */ /* 0x000fe20000000000 */
[----:B------:R-:W-:Y:S01]  /*1c00*/  IMAD R21, R8, R13, R2 ;  /* 0x0000000d08157224 */ /* 0x000fe200078e0202 */
[----:B------:R-:W-:Y:S01]  /*1c10*/  ISETP.GT.AND P0, PT, R0, RZ, P3 ;  /* 0x000000ff0000720c */ /* 0x000fe20001f04270 */
[----:B------:R-:W-:Y:S02]  /*1c20*/  IMAD.SHL.U32 R16, R12, 0x8, RZ ;  /* 0x000000080c107824 */ /* 0x000fe400078e00ff */
[----:B------:R-:W-:Y:S01]  /*1c30*/  IMAD.IADD R21, R19, 0x1, R21 ;  /* 0x0000000113157824 */ /* 0x000fe200078e0215 */
[----:B------:R-:W-:Y:S09]  /*1c40*/  @!P1 BRA `(.L_x_28) ;  /* 0x0000006c00cc9947 */ /* 0x000ff20003800000 */
[----:B------:R-:W-:Y:S01]  /*1c50*/  ULDC.64 UR4, c[0x0][0x5b0] ;  /* 0x00016c0000047ab9 */ /* 0x000fe20000000a00 */
[----:B------:R-:W-:Y:S01]  /*1c60*/  ULDC.64 UR8, c[0x0][0x5a8] ;  /* 0x00016a0000087ab9 */ /* 0x000fe20000000a00 */
[----:B------:R-:W-:Y:S01]  /*1c70*/  IMAD R17, R9, UR4, RZ ;  /* 0x0000000409117c24 */ /* 0x000fe2000f8e02ff */
[----:B------:R-:W-:Y:S01]  /*1c80*/  ULDC.64 UR6, c[0x0][0x5c8] ;  /* 0x0001720000067ab9 */ /* 0x000fe20000000a00 */
[----:B------:R-:W-:-:S04]  /*1c90*/  IMAD.WIDE.U32 R2, R8, UR4, R6 ;  /* 0x0000000408027c25 */ /* 0x000fc8000f8e0006 */
[----:B------:R-:W-:Y:S01]  /*1ca0*/  IMAD R17, R8, UR5, R17 ;  /* 0x0000000508117c24 */ /* 0x000fe2000f8e0211 */
[----:B------:R-:W-:-:S03]  /*1cb0*/  LEA R4, P1, R2, UR8, 0x1 ;  /* 0x0000000802047c11 */ /* 0x000fc6000f8208ff */
[----:B------:R-:W-:-:S05]  /*1cc0*/  IMAD.IADD R3, R3, 0x1, R17 ;  /* 0x0000000103037824 */ /* 0x000fca00078e0211 */
[----:B------:R-:W-:-:S05]  /*1cd0*/  LEA.HI.X R5, R2, UR9, R3, 0x1, P1 ;  /* 0x0000000902057c11 */ /* 0x000fca00088f0c03 */
[----:B------:R-:W2:Y:S01]  /*1ce0*/  @P0 LDG.E.LTC128B.U16 R19, desc[UR12][R4.64] ;  /* 0x0000000c04130981 */ /* 0x000ea2000c1e1520 */
[----:B------:R-:W-:Y:S01]  /*1cf0*/  ISETP.GT.AND P6, PT, R10, 0x1, PT ;  /* 0x000000010a00780c */ /* 0x000fe20003fc4270 */
[----:B------:R-:W-:Y:S01]  /*1d00*/  BSSY B0, `(.L_x_29) ;  /* 0x000000e000007945 */ /* 0x000fe20003800000 */
[----:B------:R-:W-:Y:S02]  /*1d10*/  LEA R2, P2, R18, UR6, 0x1 ;  /* 0x0000000612027c11 */ /* 0x000fe4000f8408ff */
[----:B------:R-:W-:Y:S01]  /*1d20*/  ISETP.GT.AND P1, PT, R0, RZ, P6 ;  /* 0x000000ff0000720c */ /* 0x000fe20003724270 */
[----:B--2---:R-:W-:-:S04]  /*1d30*/  IMAD.U32 R3, R19, 0x10000, RZ ;  /* 0x0001000013037824 */ /* 0x004fc800078e00ff */
[----:B------:R-:W-:-:S04]  /*1d40*/  FMUL R3, R3, R14 ;  /* 0x0000000e03037220 */ /* 0x000fc80000400000 */
[----:B------:R-:W-:-:S05]  /*1d50*/  FFMA R3, R120, R11, R3 ;  /* 0x0000000b78037223 */ /* 0x000fca0000000003 */
[----:B------:R-:W-:Y:S02]  /*1d60*/  F2FP.BF16.F32.PACK_AB R20, RZ, R3 ;  /* 0x00000003ff14723e */ /* 0x000fe400000010ff */
[----:B------:R-:W-:Y:S02]  /*1d70*/  P2R R3, PR, RZ, 0x40 ;  /* 0x00000040ff037803 */ /* 0x000fe40000000000 */
[----:B------:R-:W-:Y:S02]  /*1d80*/  LEA.HI.X R3, R18, UR7, R21, 0x1, P2 ;  /* 0x0000000712037c11 */ /* 0x000fe400090f0c15 */
[----:B------:R-:W-:Y:S02]  /*1d90*/  PRMT R18, R20, 0x7610, R18 ;  /* 0x0000761014127816 */ /* 0x000fe40000000012 */
[----:B------:R-:W-:-:S03]  /*1da0*/  PRMT R20, R19, 0x7610, R20 ;  /* 0x0000761013147816 */ /* 0x000fc60000000014 */
[----:B------:R0:W-:Y:S01]  /*1db0*/  @P0 STG.E.U16 desc[UR12][R2.64], R18 ;  /* 0x0000001202000986 */ /* 0x0001e2000c10150c */
[----:B------:R-:W-:Y:S05]  /*1dc0*/  @!P1 BRA `(.L_x_30) ;  /* 0x0000000000049947 */ /* 0x000fea0003800000 */
[----:B------:R1:W5:Y:S02]  /*1dd0*/  LDG.E.LTC128B.U16 R20, desc[UR12][R4.64+0x2] ;  /* 0x0000020c04147981 */ /* 0x000364000c1e1520 */
.L_x_30:
[----:B------:R-:W-:Y:S05]  /*1de0*/  BSYNC B0 ;  /* 0x0000000000007941 */ /* 0x000fea0003800000 */
.L_x_29:
[----:B------:R-:W-:Y:S01]  /*1df0*/  USHF.L.U32 UR6, UR4, 0x3, URZ ;  /* 0x0000000304067899 */ /* 0x000fe2000800063f */
[----:B-----5:R-:W-:Y:S01]  /*1e00*/  IMAD.U32 R9, R20, 0x10000, RZ ;  /* 0x0001000014097824 */ /* 0x020fe200078e00ff */
[----:B------:R-:W-:Y:S01]  /*1e10*/  USHF.L.U64.HI UR7, UR4, 0x3, UR5 ;  /* 0x0000000304077899 */ /* 0x000fe20008010205 */
[----:B------:R-:W-:Y:S02]  /*1e20*/  ISETP.GT.AND P0, PT, R0, 0x8, P3 ;  /* 0x000000080000780c */ /* 0x000fe40001f04270 */
[----:B------:R-:W-:Y:S01]  /*1e30*/  FMUL R22, R9, R14 ;  /* 0x0000000e09167220 */ /* 0x000fe20000400000 */
[----:B0-----:R-:W-:Y:S02]  /*1e40*/  IMAD.U32 R18, RZ, RZ, UR6 ;  /* 0x00000006ff127e24 */ /* 0x001fe4000f8e00ff */
[----:B------:R-:W-:Y:S02]  /*1e50*/  IMAD.U32 R19, RZ, RZ, UR7 ;  /* 0x00000007ff137e24 */ /* 0x000fe4000f8e00ff */
[----:B------:R-:W-:Y:S01]  /*1e60*/  FFMA R22, R121, R11, R22 ;  /* 0x0000000b79167223 */ /* 0x000fe20000000016 */
[----:B------:R-:W-:-:S04]  /*1e70*/  IMAD.WIDE.U32 R8, R8, UR4, R18 ;  /* 0x0000000408087c25 */ /* 0x000fc8000f8e0012 */
[----:B------:R-:W-:Y:S02]  /*1e80*/  F2FP.BF16.F32.PACK_AB R22, RZ, R22 ;  /* 0x00000016ff16723e */ /* 0x000fe400000010ff */
[----:B------:R-:W-:-:S03]  /*1e90*/  IADD3 R6, P2, R6, R8, RZ ;  /* 0x0000000806067210 */ /* 0x000fc60007f5e0ff */
[----:B------:R0:W-:Y:S01]  /*1ea0*/  @P1 STG.E.U16 desc[UR12][R2.64+0x2], R22 ;  /* 0x0000021602001986 */ /* 0x0001e2000c10150c */
[----:B------:R-:W-:Y:S02]  /*1eb0*/  IADD3.X R7, R7, R17, R9, P2, !PT ;  /* 0x0000001107077210 */ /* 0x000fe400017fe409 */
[----:B------:R-:W-:-:S04]  /*1ec0*/  LEA R8, P2, R6, UR8, 0x1 ;  /* 0x0000000806087c11 */ /* 0x000fc8000f8408ff */
[----:B------:R-:W-:-:S05]  /*1ed0*/  LEA.HI.X R9, R6, UR9, R7, 0x1, P2 ;  /* 0x0000000906097c11 */ /* 0x000fca00090f0c07 */
[----:B------:R-:W2:Y:S01]  /*1ee0*/  @P0 LDG.E.LTC128B.U16 R20, desc[UR12][R8.64] ;  /* 0x0000000c08140981 */ /* 0x000ea2000c1e1520 */
[C---:B------:R-:W-:Y:S01]  /*1ef0*/  SHF.L.U64.HI R15, R16.reuse, 0x1, R15 ;  /* 0x00000001100f7819 */ /* 0x040fe2000001020f */
[----:B------:R-:W-:Y:S01]  /*1f00*/  BSSY B0, `(.L_x_31) ;  /* 0x000000b000007945 */ /* 0x000fe20003800000 */
[----:B------:R-:W-:Y:S02]  /*1f10*/  LEA R6, P2, R16, R2, 0x1 ;  /* 0x0000000210067211 */ /* 0x000fe400078408ff */
[----:B------:R-:W-:Y:S01]  /*1f20*/  ISETP.GT.AND P1, PT, R0, 0x8, P6 ;  /* 0x000000080000780c */ /* 0x000fe20003724270 */
[----:B--2---:R-:W-:-:S04]  /*1f30*/  IMAD.U32 R7, R20, 0x10000, RZ ;  /* 0x0001000014077824 */ /* 0x004fc800078e00ff */
[----:B------:R-:W-:-:S04]  /*1f40*/  FMUL R7, R7, R14 ;  /* 0x0000000e07077220 */ /* 0x000fc80000400000 */
[----:B------:R-:W-:-:S05]  /*1f50*/  FFMA R7, R122, R11, R7 ;  /* 0x0000000b7a077223 */ /* 0x000fca0000000007 */
[----:B------:R-:W-:Y:S01]  /*1f60*/  F2FP.BF16.F32.PACK_AB R16, RZ, R7 ;  /* 0x00000007ff10723e */ /* 0x000fe200000010ff */
[----:B------:R-:W-:-:S05]  /*1f70*/  IMAD.X R7, R15, 0x1, R3, P2 ;  /* 0x000000010f077824 */ /* 0x000fca00010e0603 */
[----:B------:R0:W-:Y:S01]  /*1f80*/  @P0 STG.E.U16 desc[UR12][R6.64], R16 ;  /* 0x0000001006000986 */ /* 0x0001e2000c10150c */
[----:B------:R-:W-:Y:S05]  /*1f90*/  @!P1 BRA `(.L_x_32) ;  /* 0x0000000000049947 */ /* 0x000fea0003800000 */
[----:B------:R2:W5:Y:S02]  /*1fa0*/  LDG.E.LTC128B.U16 R20, desc[UR12][R8.64+0x2] ;  /* 0x0000020c08147981 */ /* 0x000564000c1e1520 */
.L_x_32:
[----:B------:R-:W-:Y:S05]  /*1fb0*/  BSYNC B0 ;  /* 0x0000000000007941 */ /* 0x000fea0003800000 */
.L_x_31:
[----:B-----5:R-:W-:Y:S01]  /*1fc0*/  IMAD.U32 R15, R20, 0x10000, RZ ;  /* 0x00010000140f7824 */ /* 0x020fe200078e00ff */
[----:B------:R-:W-:Y:S01]  /*1fd0*/  ISETP.GT.AND P3, PT, R10, 0x8, PT ;  /* 0x000000080a00780c */ /* 0x000fe20003f64270 */
[----:B------:R-:W-:Y:S02]  /*1fe0*/  BSSY B0, `(.L_x_33) ;  /* 0x0000009000007945 */ /* 0x000fe40003800000 */
[----:B0-----:R-:W-:Y:S01]  /*1ff0*/  FMUL R16, R15, R14 ;  /* 0x0000000e0f107220 */ /* 0x001fe20000400000 */
[----:B------:R-:W-:Y:S02]  /*2000*/  ISETP.GT.AND P0, PT, R0, RZ, P3 ;  /* 0x000000ff0000720c */ /* 0x000fe40001f04270 */
[----:B------:R-:W-:Y:S01]  /*2010*/  P2R R15, PR, RZ, 0x8 ;  /* 0x00000008ff0f7803 */ /* 0x000fe20000000000 */
[----:B------:R-:W-:-:S05]  /*2020*/  FFMA R16, R123, R11, R16 ;  /* 0x0000000b7b107223 */ /* 0x000fca0000000010 */
[----:B------:R-:W-:-:S05]  /*2030*/  F2FP.BF16.F32.PACK_AB R16, RZ, R16 ;  /* 0x00000010ff10723e */ /* 0x000fca00000010ff */
[----:B------:R0:W-:Y:S01]  /*2040*/  @P1 STG.E.U16 desc[UR12][R6.64+0x2], R16 ;  /* 0x0000021006001986 */ /* 0x0001e2000c10150c */
[----:B------:R-:W-:Y:S05]  /*2050*/  @!P0 BRA `(.L_x_34) ;  /* 0x0000000000048947 */ /* 0x000fea0003800000 */
[----:B------:R3:W5:Y:S02]  /*2060*/  LDG.E.LTC128B.U16 R20, desc[UR12][R4.64+0x10] ;  /* 0x0000100c04147981 */ /* 0x000764000c1e1520 */
.L_x_34:
[----:B------:R-:W-:Y:S05]  /*2070*/  BSYNC B0 ;  /* 0x0000000000007941 */ /* 0x000fea0003800000 */
.L_x_33:
[----:B-----5:R-:W-:Y:S01]  /*2080*/  IMAD.U32 R15, R20, 0x10000, RZ ;  /* 0x00010000140f7824 */ /* 0x020fe200078e00ff */
[----:B------:R-:W-:Y:S01]  /*2090*/  ISETP.GT.AND P2, PT, R10, 0x9, PT ;  /* 0x000000090a00780c */ /* 0x000fe20003f44270 */
[----:B------:R-:W-:Y:S02]  /*20a0*/  BSSY B0, `(.L_x_35) ;  /* 0x0000009000007945 */ /* 0x000fe40003800000 */
[----:B------:R-:W-:Y:S01]  /*20b0*/  FMUL R15, R15, R14 ;  /* 0x0000000e0f0f7220 */ /* 0x000fe20000400000 */
[----:B------:R-:W-:Y:S02]  /*20c0*/  ISETP.GT.AND P1, PT, R0, RZ, P2 ;  /* 0x000000ff0000720c */ /* 0x000fe40001724270 */
[----:B0-----:R-:W-:Y:S01]  /*20d0*/  P2R R16, PR, RZ, 0x4 ;  /* 0x00000004ff107803 */ /* 0x001fe20000000000 */
[----:B------:R-:W-:-:S05]  /*20e0*/  FFMA R15, R124, R11, R15 ;  /* 0x0000000b7c0f7223 */ /* 0x000fca000000000f */
[----:B------:R-:W-:-:S05]  /*20f0*/  F2FP.BF16.F32.PACK_AB R15, RZ, R15 ;  /* 0x0000000fff0f723e */ /* 0x000fca00000010ff */
[----:B------:R0:W-:Y:S01]  /*2100*/  @P0 STG.E.U16 desc[UR12][R2.64+0x10], R15 ;  /* 0x0000100f02000986 */ /* 0x0001e2000c10150c */
[----:B------:R-:W-:Y:S05]  /*2110*/  @!P1 BRA `(.L_x_36) ;  /* 0x0000000000049947 */ /* 0x000fea0003800000 */
[----:B------:R4:W5:Y:S02]  /*2120*/  LDG.E.LTC128B.U16 R20, desc[UR12][R4.64+0x12] ;  /* 0x0000120c04147981 */ /* 0x000964000c1e1520 */
.L_x_36:
[----:B------:R-:W-:Y:S05]  /*2130*/  BSYNC B0 ;  /* 0x0000000000007941 */ /* 0x000fea0003800000 */
.L_x_35:
[----:B0----5:R-:W-:Y:S01]  /*2140*/  IMAD.U32 R15, R20, 0x10000, RZ ;  /* 0x00010000140f7824 */ /* 0x021fe200078e00ff */
[----:B------:R-:W-:Y:S01]  /*2150*/  ISETP.GT.AND P0, PT, R0, 0x8, P3 ;  /* 0x000000080000780c */ /* 0x000fe20001f04270 */
[----:B------:R-:W-:Y:S02]  /*2160*/  BSSY B0, `(.L_x_37) ;  /* 0x0000007000007945 */ /* 0x000fe40003800000 */
[----:B------:R-:W-:-:S04]  /*2170*/  FMUL R16, R15, R14 ;  /* 0x0000000e0f107220 */ /* 0x000fc80000400000 */
[----:B------:R-:W-:-:S05]  /*2180*/  FFMA R16, R125, R11, R16 ;  /* 0x0000000b7d107223 */ /* 0x000fca0000000010 */
[----:B------:R-:W-:-:S05]  /*2190*/  F2FP.BF16.F32.PACK_AB R16, RZ, R16 ;  /* 0x00000010ff10723e */ /* 0x000fca00000010ff */
[----:B------:R0:W-:Y:S01]  /*21a0*/  @P1 STG.E.U16 desc[UR12][R2.64+0x12], R16 ;  /* 0x0000121002001986 */ /* 0x0001e2000c10150c */
[----:B------:R-:W-:Y:S05]  /*21b0*/  @!P0 BRA `(.L_x_38) ;  /* 0x0000000000048947 */ /* 0x000fea0003800000 */
[----:B------:R0:W5:Y:S02]  /*21c0*/  LDG.E.LTC128B.U16 R20, desc[UR12][R8.64+0x10] ;  /* 0x0000100c08147981 */ /* 0x000164000c1e1520 */
.L_x_38:
[----:B------:R-:W-:Y:S05]  /*21d0*/  BSYNC B0 ;  /* 0x0000000000007941 */ /* 0x000fea0003800000 */
.L_x_37:
[----:B-----5:R-:W-:Y:S01]  /*21e0*/  IMAD.U32 R15, R20, 0x10000, RZ ;  /* 0x00010000140f7824 */ /* 0x020fe200078e00ff */
        /* <DEDUP_REMOVED lines=8> */
.L_x_40:
[----:B------:R-:W-:Y:S05]  /*2270*/  BSYNC B0 ;  /* 0x0000000000007941 */ /* 0x000fea0003800000 */
.L_x_39:
[----:B0----5:R-:W-:Y:S01]  /*2280*/  IMAD.U32 R15, R20, 0x10000, RZ ;  /* 0x00010000140f7824 */ /* 0x021fe200078e00ff */
[----:B------:R-:W-:Y:S01]  /*2290*/  ISETP.GT.AND P2, PT, R10, 0x10, PT ;  /* 0x000000100a00780c */ /* 0x000fe20003f44270 */
[----:B------:R-:W-:Y:S02]  /*22a0*/  BSSY B0, `(.L_x_41) ;  /* 0x0000009000007945 */ /* 0x000fe40003800000 */
[----:B------:R-:W-:Y:S01]  /*22b0*/  FMUL R16, R15, R14 ;  /* 0x0000000e0f107220 */ /* 0x000fe20000400000 */
[----:B------:R-:W-:Y:S02]  /*22c0*/  ISETP.GT.AND P0, PT, R0, RZ, P2 ;  /* 0x000000ff0000720c */ /* 0x000fe40001704270 */
[----:B------:R-:W-:Y:S01]  /*22d0*/  P2R R15, PR, RZ, 0x4 ;  /* 0x00000004ff0f7803 */ /* 0x000fe20000000000 */
[----:B------:R-:W-:-:S05]  /*22e0*/  FFMA R16, R127, R11, R16 ;  /* 0x0000000b7f107223 */ /* 0x000fca0000000010 */
[----:B------:R-:W-:-:S05]  /*22f0*/  F2FP.BF16.F32.PACK_AB R16, RZ, R16 ;  /* 0x00000010ff10723e */ /* 0x000fca00000010ff */
[----:B------:R0:W-:Y:S01]  /*2300*/  @P1 STG.E.U16 desc[UR12][R6.64+0x12], R16 ;  /* 0x0000121006001986 */ /* 0x0001e2000c10150c */
[----:B------:R-:W-:Y:S05]  /*2310*/  @!P0 BRA `(.L_x_42) ;  /* 0x0000000000048947 */ /* 0x000fea0003800000 */
[----:B------:R0:W5:Y:S02]  /*2320*/  LDG.E.LTC128B.U16 R20, desc[UR12][R4.64+0x20] ;  /* 0x0000200c04147981 */ /* 0x000164000c1e1520 */
.L_x_42:
[----:B------:R-:W-:Y:S05]  /*2330*/  BSYNC B0 ;  /* 0x0000000000007941 */ /* 0x000fea0003800000 */
.L_x_41:
[----:B-----5:R-:W-:Y:S01]  /*2340*/  IMAD.U32 R15, R20, 0x10000, RZ ;  /* 0x00010000140f7824 */ /* 0x020fe200078e00ff */
[----:B------:R-:W-:Y:S01]  /*2350*/  ISETP.GT.AND P1, PT, R10, 0x11, PT ;  /* 0x000000110a00780c */ /* 0x000fe20003f24270 */
[----:B------:R-:W-:Y:S02]  /*2360*/  BSSY B0, `(.L_x_43) ;  /* 0x0000009000007945 */ /* 0x000fe40003800000 */
[----:B------:R-:W-:-:S04]  /*2370*/  FMUL R15, R15, R14 ;  /* 0x0000000e0f0f7220 */ /* 0x000fc80000400000 */
[----:B------:R-:W-:-:S05]  /*2380*/  FFMA R15, R128, R11, R15 ;  /* 0x0000000b800f7223 */ /* 0x000fca000000000f */
[----:B------:R-:W-:-:S05]  /*2390*/  F2FP.BF16.F32.PACK_AB R15, RZ, R15 ;  /* 0x0000000fff0f723e */ /* 0x000fca00000010ff */
[----:B------:R1:W-:Y:S01]  /*23a0*/  @P0 STG.E.U16 desc[UR12][R2.64+0x20], R15 ;  /* 0x0000200f02000986 */ /* 0x0003e2000c10150c */
[----:B------:R-:W-:Y:S02]  /*23b0*/  ISETP.GT.AND P0, PT, R0, RZ, P1 ;  /* 0x000000ff0000720c */ /* 0x000fe40000f04270 */
[----:B-1----:R-:W-:-:S11]  /*23c0*/  P2R R15, PR, RZ, 0x2 ;  /* 0x00000002ff0f7803 */ /* 0x002fd60000000000 */
[----:B------:R-:W-:Y:S05]  /*23d0*/  @!P0 BRA `(.L_x_44) ;  /* 0x0000000000048947 */ /* 0x000fea0003800000 */
[----:B------:R1:W5:Y:S02]  /*23e0*/  LDG.E.LTC128B.U16 R20, desc[UR12][R4.64+0x22] ;  /* 0x0000220c04147981 */ /* 0x000364000c1e1520 */
.L_x_44:
[----:B------:R-:W-:Y:S05]  /*23f0*/  BSYNC B0 ;  /* 0x0000000000007941 */ /* 0x000fea0003800000 */
.L_x_43:
[----:B-----5:R-:W-:Y:S01]  /*2400*/  IMAD.U32 R15, R20, 0x10000, RZ ;  /* 0x00010000140f7824 */ /* 0x020fe200078e00ff */
[----:B------:R-:W-:Y:S03]  /*2410*/  BSSY B0, `(.L_x_45) ;  /* 0x0000008000007945 */ /* 0x000fe60003800000 */
[----:B0-----:R-:W-:-:S04]  /*2420*/  FMUL R16, R15, R14 ;  /* 0x0000000e0f107220 */ /* 0x001fc80000400000 */
[----:B------:R-:W-:-:S05]  /*2430*/  FFMA R16, R129, R11, R16 ;  /* 0x0000000b81107223 */ /* 0x000fca0000000010 */
[----:B------:R-:W-:-:S05]  /*2440*/  F2FP.BF16.F32.PACK_AB R16, RZ, R16 ;  /* 0x00000010ff10723e */ /* 0x000fca00000010ff */
[----:B------:R0:W-:Y:S01]  /*2450*/  @P0 STG.E.U16 desc[UR12][R2.64+0x22], R16 ;  /* 0x0000221002000986 */ /* 0x0001e2000c10150c */
[----:B------:R-:W-:-:S13]  /*2460*/  ISETP.GT.AND P0, PT, R0, 0x8, P2 ;  /* 0x000000080000780c */ /* 0x000fda0001704270 */
[----:B0-----:R-:W-:Y:S05]  /*2470*/  @!P0 BRA `(.L_x_46) ;  /* 0x0000000000048947 */ /* 0x001fea0003800000 */
[----:B------:R0:W5:Y:S02]  /*2480*/  LDG.E.LTC128B.U16 R20, desc[UR12][R8.64+0x20] ;  /* 0x0000200c08147981 */ /* 0x000164000c1e1520 */
.L_x_46:
[----:B------:R-:W-:Y:S05]  /*2490*/  BSYNC B0 ;  /* 0x0000000000007941 */ /* 0x000fea0003800000 */
.L_x_45:
[----:B-----5:R-:W-:Y:S01]  /*24a0*/  IMAD.U32 R15, R20, 0x10000, RZ ;  /* 0x00010000140f7824 */ /* 0x020fe200078e00ff */
[----:B------:R-:W-:Y:S03]  /*24b0*/  BSSY B0, `(.L_x_47) ;  /* 0x0000008000007945 */ /* 0x000fe60003800000 */
[----:B------:R-:W-:-:S04]  /*24c0*/  FMUL R15, R15, R14 ;  /* 0x0000000e0f0f7220 */ /* 0x000fc80000400000 */
[----:B------:R-:W-:-:S05]  /*24d0*/  FFMA R15, R130, R11, R15 ;  /* 0x0000000b820f7223 */ /* 0x000fca000000000f */
[----:B------:R-:W-:-:S05]  /*24e0*/  F2FP.BF16.F32.PACK_AB R15, RZ, R15 ;  /* 0x0000000fff0f723e */ /* 0x000fca00000010ff */
[----:B------:R0:W-:Y:S01]  /*24f0*/  @P0 STG.E.U16 desc[UR12][R6.64+0x20], R15 ;  /* 0x0000200f06000986 */ /* 0x0001e2000c10150c */
[----:B------:R-:W-:-:S13]  /*2500*/  ISETP.GT.AND P0, PT, R0, 0x8, P1 ;  /* 0x000000080000780c */ /* 0x000fda0000f04270 */
[----:B0-----:R-:W-:Y:S05]  /*2510*/  @!P0 BRA `(.L_x_48) ;  /* 0x0000000000048947 */ /* 0x001fea0003800000 */
[----:B------:R0:W5:Y:S02]  /*2520*/  LDG.E.LTC128B.U16 R20, desc[UR12][R8.64+0x22] ;  /* 0x0000220c08147981 */ /* 0x000164000c1e1520 */
.L_x_48:
[----:B------:R-:W-:Y:S05]  /*2530*/  BSYNC B0 ;  /* 0x0000000000007941 */ /* 0x000fea0003800000 */
.L_x_47:
[----:B-----5:R-:W-:Y:S01]  /*2540*/  IMAD.U32 R15, R20, 0x10000, RZ ;  /* 0x00010000140f7824 */ /* 0x020fe200078e00ff */
[C---:B------:R-:W-:Y:S01]  /*2550*/  SHF.L.U64.HI R21, R12.reuse, 0x7, R13 ;  /* 0x000000070c157819 */ /* 0x040fe2000001020d */
[----:B------:R-:W-:Y:S01]  /*2560*/  IMAD.SHL.U32 R17, R12, 0x80, RZ ;  /* 0x000000800c117824 */ /* 0x000fe200078e00ff */
[----:B------:R-:W-:Y:S01]  /*2570*/  ISETP.GT.AND P2, PT, R10, 0x18, PT ;  /* 0x000000180a00780c */ /* 0x000fe20003f44270 */
[----:B------:R-:W-:Y:S01]  /*2580*/  FMUL R16, R15, R14 ;  /* 0x0000000e0f107220 */ /* 0x000fe20000400000 */
[----:B------:R-:W-:Y:S02]  /*2590*/  BSSY B0, `(.L_x_49) ;  /* 0x000000d000007945 */ /* 0x000fe40003800000 */
[----:B------:R-:W-:Y:S01]  /*25a0*/  LOP3.LUT R15, R17, 0x2, RZ, 0xfc, !PT ;  /* 0x00000002110f7812 */ /* 0x000fe200078efcff */
[----:B------:R-:W-:-:S05]  /*25b0*/  FFMA R16, R131, R11, R16 ;  /* 0x0000000b83107223 */ /* 0x000fca0000000010 */
[----:B------:R-:W-:-:S05]  /*25c0*/  F2FP.BF16.F32.PACK_AB R16, RZ, R16 ;  /* 0x00000010ff10723e */ /* 0x000fca00000010ff */
[----:B------:R1:W-:Y:S01]  /*25d0*/  @P0 STG.E.U16 desc[UR12][R6.64+0x22], R16 ;  /* 0x0000221006000986 */ /* 0x0003e2000c10150c */
[----:B------:R-:W-:-:S05]  /*25e0*/  IADD3 R124, P0, R15, R2, RZ ;  /* 0x000000020f7c7210 */ /* 0x000fca0007f1e0ff */
[----:B------:R-:W-:Y:S01]  /*25f0*/  IMAD.X R125, R21, 0x1, R3, P0 ;  /* 0x00000001157d7824 */ /* 0x000fe200000e0603 */
[----:B------:R-:W-:-:S05]  /*2600*/  IADD3 R12, P0, R17, R2, RZ ;  /* 0x00000002110c7210 */ /* 0x000fca0007f1e0ff */
[----:B------:R-:W-:Y:S01]  /*2610*/  IMAD.X R13, R21, 0x1, R3, P0 ;  /* 0x00000001150d7824 */ /* 0x000fe200000e0603 */
[----:B------:R-:W-:Y:S02]  /*2620*/  ISETP.GT.AND P0, PT, R0, RZ, P2 ;  /* 0x000000ff0000720c */ /* 0x000fe40001704270 */
[----:B-1----:R-:W-:-:S11]  /*2630*/  P2R R16, PR, RZ, 0x4 ;  /* 0x00000004ff107803 */ /* 0x002fd60000000000 */
[----:B------:R-:W-:Y:S05]  /*2640*/  @!P0 BRA `(.L_x_50) ;  /* 0x0000000000048947 */ /* 0x000fea0003800000 */
[----:B------:R1:W5:Y:S02]  /*2650*/  LDG.E.LTC128B.U16 R20, desc[UR12][R4.64+0x30] ;  /* 0x0000300c04147981 */ /* 0x000364000c1e1520 */
.L_x_50:
[----:B------:R-:W-:Y:S05]  /*2660*/  BSYNC B0 ;  /* 0x0000000000007941 */ /* 0x000fea0003800000 */
.L_x_49:
[----:B-----5:R-:W-:Y:S01]  /*2670*/  IMAD.U32 R19, R20, 0x10000, RZ ;  /* 0x0001000014137824 */ /* 0x020fe200078e00ff */
[----:B------:R-:W-:Y:S01]  /*2680*/  ISETP.GT.AND P1, PT, R10, 0x19, PT ;  /* 0x000000190a00780c */ /* 0x000fe20003f24270 */
[----:B------:R-:W-:Y:S02]  /*2690*/  BSSY B0, `(.L_x_51) ;  /* 0x0000009000007945 */ /* 0x000fe40003800000 */
[----:B------:R-:W-:Y:S01]  /*26a0*/  FMUL R19, R19, R14 ;  /* 0x0000000e13137220 */ /* 0x000fe20000400000 */
[----:B------:R-:W-:-:S03]  /*26b0*/  P2R R16, PR, RZ, 0x2 ;  /* 0x00000002ff107803 */ /* 0x000fc60000000000 */
[----:B------:R-:W-:-:S05]  /*26c0*/  FFMA R19, R132, R11, R19 ;  /* 0x0000000b84137223 */ /* 0x000fca0000000013 */
[----:B------:R-:W-:-:S05]  /*26d0*/  F2FP.BF16.F32.PACK_AB R19, RZ, R19 ;  /* 0x00000013ff13723e */ /* 0x000fca00000010ff */
[----:B------:R0:W-:Y:S01]  /*26e0*/  @P0 STG.E.U16 desc[UR12][R2.64+0x30], R19 ;  /* 0x0000301302000986 */ /* 0x0001e2000c10150c */
[----:B------:R-:W-:-:S13]  /*26f0*/  ISETP.GT.AND P0, PT, R0, RZ, P1 ;  /* 0x000000ff0000720c */ /* 0x000fda0000f04270 */
[----:B0-----:R-:W-:Y:S05]  /*2700*/  @!P0 BRA `(.L_x_52) ;  /* 0x0000000000048947 */ /* 0x001fea0003800000 */
[----:B------:R0:W5:Y:S02]  /*2710*/  LDG.E.LTC128B.U16 R20, desc[UR12][R4.64+0x32] ;  /* 0x0000320c04147981 */ /* 0x000164000c1e1520 */
.L_x_52:
[----:B------:R-:W-:Y:S05]  /*2720*/  BSYNC B0 ;  /* 0x0000000000007941 */ /* 0x000fea0003800000 */
.L_x_51:
        /* <DEDUP_REMOVED lines=9> */
.L_x_54:
[----:B------:R-:W-:Y:S05]  /*27c0*/  BSYNC B0 ;  /* 0x0000000000007941 */ /* 0x000fea0003800000 */
.L_x_53:
        /* <DEDUP_REMOVED lines=9> */
.L_x_56:
[----:B------:R-:W-:Y:S05]  /*2860*/  BSYNC B0 ;  /* 0x0000000000007941 */ /* 0x000fea0003800000 */
.L_x_55:
        /* <DEDUP_REMOVED lines=11> */
.L_x_58:
[----:B------:R-:W-:Y:S05]  /*2920*/  BSYNC B0 ;  /* 0x0000000000007941 */ /* 0x000fea0003800000 */
.L_x_57:
        /* <DEDUP_REMOVED lines=11> */
.L_x_60:
[----:B------:R-:W-:Y:S05]  /*29e0*/  BSYNC B0 ;  /* 0x0000000000007941 */ /* 0x000fea0003800000 */
.L_x_59:
        /* <DEDUP_REMOVED lines=9> */
.L_x_62:
[----:B------:R-:W-:Y:S05]  /*2a80*/  BSYNC B0 ;  /* 0x0000000000007941 */ /* 0x000fea0003800000 */
.L_x_61:
        /* <DEDUP_REMOVED lines=9> */
.L_x_64:
[----:B------:R-:W-:Y:S05]  /*2b20*/  BSYNC B0 ;  /* 0x0000000000007941 */ /* 0x000fea0003800000 */
.L_x_63:
        /* <DEDUP_REMOVED lines=11> */
.L_x_66:
[----:B------:R-:W-:Y:S05]  /*2be0*/  BSYNC B0 ;  /* 0x0000000000007941 */ /* 0x000fea0003800000 */
.L_x_65:
[----:B-----5:R-:W-:Y:S01]  /*2bf0*/  IMAD.U32 R19, R20, 0x10000, RZ ;  /* 0x0001000014137824 */ /* 0x020fe200078e00ff */
[----:B------:R-:W-:Y:S01]  /*2c00*/  ISETP.GT.AND P4, PT, R10, 0x29, PT ;  /* 0x000000290a00780c */ /* 0x000fe20003f84270 */
[----:B------:R-:W-:Y:S02]  /*2c10*/  BSSY B0, `(.L_x_67) ;  /* 0x0000008000007945 */ /* 0x000fe40003800000 */
[----:B------:R-:W-:-:S04]  /*2c20*/  FMUL R19, R19, R14 ;  /* 0x0000000e13137220 */ /* 0x000fc80000400000 */
[----:B------:R-:W-:-:S05]  /*2c30*/  FFMA R19, R140, R11, R19 ;  /* 0x0000000b8c137223 */ /* 0x000fca0000000013 */
[----:B------:R-:W-:-:S05]  /*2c40*/  F2FP.BF16.F32.PACK_AB R19, RZ, R19 ;  /* 0x00000013ff13723e */ /* 0x000fca00000010ff */
[----:B------:R0:W-:Y:S01]  /*2c50*/  @P0 STG.E.U16 desc[UR12][R2.64+0x50], R19 ;  /* 0x0000501302000986 */ /* 0x0001e2000c10150c */
[----:B------:R-:W-:-:S13]  /*2c60*/  ISETP.GT.AND P0, PT, R0, RZ, P4 ;  /* 0x000000ff0000720c */ /* 0x000fda0002704270 */
[----:B0-----:R-:W-:Y:S05]  /*2c70*/  @!P0 BRA `(.L_x_68) ;  /* 0x0000000000048947 */ /* 0x001fea0003800000 */
[----:B------:R0:W5:Y:S02]  /*2c80*/  LDG.E.LTC128B.U16 R20, desc[UR12][R4.64+0x52] ;  /* 0x0000520c04147981 */ /* 0x000164000c1e1520 */
.L_x_68:
[----:B------:R-:W-:Y:S05]  /*2c90*/  BSYNC B0 ;  /* 0x0000000000007941 */ /* 0x000fea0003800000 */
.L_x_67:
        /* <DEDUP_REMOVED lines=9> */
.L_x_70:
[----:B------:R-:W-:Y:S05]  /*2d30*/  BSYNC B0 ;  /* 0x0000000000007941 */ /* 0x000fea0003800000 */
.L_x_69:
        /* <DEDUP_REMOVED lines=9> */
.L_x_72:
[----:B------:R-:W-:Y:S05]  /*2dd0*/  BSYNC B0 ;  /* 0x0000000000007941 */ /* 0x000fea0003800000 */
.L_x_71:
        /* <DEDUP_REMOVED lines=10> */
.L_x_74:
[----:B------:R-:W-:Y:S05]  /*2e80*/  BSYNC B0 ;  /* 0x0000000000007941 */ /* 0x000fea0003800000 */
.L_x_73:
        /* <DEDUP_REMOVED lines=10> */
.L_x_76:
[----:B------:R-:W-:Y:S05]  /*2f30*/  BSYNC B0 ;  /* 0x0000000000007941 */ /* 0x000fea0003800000 */
.L_x_75:
        /* <DEDUP_REMOVED lines=9> */
.L_x_78:
[----:B------:R-:W-:Y:S05]  /*2fd0*/  BSYNC B0 ;  /* 0x0000000000007941 */ /* 0x000fea0003800000 */
.L_x_77:
        /* <DEDUP_REMOVED lines=9> */
.L_x_80:
[----:B------:R-:W-:Y:S05]  /*3070*/  BSYNC B0 ;  /* 0x0000000000007941 */ /* 0x000fea0003800000 */
.L_x_79:
        /* <DEDUP_REMOVED lines=10> */
.L_x_82:
[----:B------:R-:W-:Y:S05]  /*3120*/  BSYNC B0 ;  /* 0x0000000000007941 */ /* 0x000fea0003800000 */
.L_x_81:
[----:B-----5:R-:W-:Y:S01]  /*3130*/  IMAD.U32 R19, R20, 0x10000, RZ ;  /* 0x0001000014137824 */ /* 0x020fe200078e00ff */
[----:B------:R-:W-:Y:S03]  /*3140*/  BSSY B0, `(.L_x_83) ;  /* 0x0000009000007945 */ /* 0x000fe60003800000 */
[----:B------:R-:W-:-:S04]  /*3150*/  FMUL R19, R19, R14 ;  /* 0x0000000e13137220 */ /* 0x000fc80000400000 */
[----:B------:R-:W-:-:S05]  /*3160*/  FFMA R19, R148, R11, R19 ;  /* 0x0000000b94137223 */ /* 0x000fca0000000013 */
[----:B------:R-:W-:-:S05]  /*3170*/  F2FP.BF16.F32.PACK_AB R19, RZ, R19 ;  /* 0x00000013ff13723e */ /* 0x000fca00000010ff */
[----:B------:R0:W-:Y:S01]  /*3180*/  @P0 STG.E.U16 desc[UR12][R2.64+0x70], R19 ;  /* 0x0000701302000986 */ /* 0x0001e2000c10150c */
[----:B------:R-:W-:-:S04]  /*3190*/  ISETP.GT.AND P0, PT, R10, 0x39, PT ;  /* 0x000000390a00780c */ /* 0x000fc80003f04270 */
[----:B------:R-:W-:-:S13]  /*31a0*/  ISETP.GT.AND P5, PT, R0, RZ, P0 ;  /* 0x000000ff0000720c */ /* 0x000fda00007a4270 */
[----:B0-----:R-:W-:Y:S05]  /*31b0*/  @!P5 BRA `(.L_x_84) ;  /* 0x000000000004d947 */ /* 0x001fea0003800000 */
[----:B------:R0:W5:Y:S02]  /*31c0*/  LDG.E.LTC128B.U16 R20, desc[UR12][R4.64+0x72] ;  /* 0x0000720c04147981 */ /* 0x000164000c1e1520 */
.L_x_84:
[----:B------:R-:W-:Y:S05]  /*31d0*/  BSYNC B0 ;  /* 0x0000000000007941 */ /* 0x000fea0003800000 */
.L_x_83:
        /* <DEDUP_REMOVED lines=9> */
.L_x_86:
[----:B------:R-:W-:Y:S05]  /*3270*/  BSYNC B0 ;  /* 0x0000000000007941 */ /* 0x000fea0003800000 */
.L_x_85:
        /* <DEDUP_REMOVED lines=9> */
.L_x_88:
[----:B------:R-:W-:Y:S05]  /*3310*/  BSYNC B0 ;  /* 0x0000000000007941 */ /* 0x000fea0003800000 */
.L_x_87:
[----:B-----5:R-:W-:Y:S01]  /*3320*/  IMAD.U32 R19, R20, 0x10000, RZ ;  /* 0x0001000014137824 */ /* 0x020fe200078e00ff */
[----:B------:R-:W-:Y:S01]  /*3330*/  LOP3.LUT R123, R17, 0x10, RZ, 0xfc, !PT ;  /* 0x00000010117b7812 */ /* 0x000fe200078efcff */
[----:B------:R-:W-:Y:S02]  /*3340*/  USHF.L.U32 UR22, UR4, 0x7, URZ ;  /* 0x0000000704167899 */ /* 0x000fe4000800063f */
[----:B------:R-:W-:Y:S01]  /*3350*/  FMUL R16, R19, R14 ;  /* 0x0000000e13107220 */ /* 0x000fe20000400000 */
[----:B------:R-:W-:-:S03]  /*3360*/  USHF.L.U64.HI UR4, UR4, 0x7, UR5 ;  /* 0x0000000704047899 */ /* 0x000fc60008010205 */
[----:B------:R-:W-:-:S05]  /*3370*/  FFMA R16, R151, R11, R16 ;  /* 0x0000000b97107223 */ /* 0x000fca0000000010 */
[----:B------:R-:W-:-:S05]  /*3380*/  F2FP.BF16.F32.PACK_AB R16, RZ, R16 ;  /* 0x00000010ff10723e */ /* 0x000fca00000010ff */
[----:B------:R1:W-:Y:S01]  /*3390*/  @P5 STG.E.U16 desc[UR12][R6.64+0x72], R16 ;  /* 0x0000721006005986 */ /* 0x0003e2000c10150c */
[----:B------:R-:W-:-:S05]  /*33a0*/  IADD3 R126, P5, R123, R2, RZ ;  /* 0x000000027b7e7210 */ /* 0x000fca0007fbe0ff */
[----:B------:R-:W-:Y:S01]  /*33b0*/  IMAD.X R127, R21, 0x1, R3, P5 ;  /* 0x00000001157f7824 */ /* 0x000fe200028e0603 */
[----:B------:R-:W-:-:S04]  /*33c0*/  IADD3 R18, P5, R4, UR22, RZ ;  /* 0x0000001604127c10 */ /* 0x000fc8000ffbe0ff */
[----:B------:R-:W-:Y:S02]  /*33d0*/  IADD3.X R19, R5, UR4, RZ, P5, !PT ;  /* 0x0000000405137c10 */ /* 0x000fe4000affe4ff */
[----:B------:R-:W-:-:S04]  /*33e0*/  ISETP.GT.AND P5, PT, R10, RZ, PT ;  /* 0x000000ff0a00720c */ /* 0x000fc80003fa4270 */
[----:B------:R-:W-:-:S13]  /*33f0*/  ISETP.GT.AND P5, PT, R0, 0x40, P5 ;  /* 0x000000400000780c */ /* 0x000fda0002fa4270 */
[----:B------:R-:W2:Y:S01]  /*3400*/  @P5 LDG.E.LTC128B.U16 R20, desc[UR12][R18.64] ;  /* 0x0000000c12145981 */ /* 0x000ea2000c1e1520 */
[----:B------:R-:W-:Y:S01]  /*3410*/  LOP3.LUT R121, R17, 0x12, RZ, 0xfc, !PT ;  /* 0x0000001211797812 */ /* 0x000fe200078efcff */
[----:B------:R-:W-:Y:S01]  /*3420*/  ULOP3.LUT UR21, UR22, 0x2, URZ, 0xfc, !UPT ;  /* 0x0000000216157892 */ /* 0x000fe2000f8efc3f */
[----:B--2---:R-:W-:-:S04]  /*3430*/  IMAD.U32 R23, R20, 0x10000, RZ ;  /* 0x0001000014177824 */ /* 0x004fc800078e00ff */
[----:B------:R-:W-:-:S04]  /*3440*/  FMUL R23, R23, R14 ;  /* 0x0000000e17177220 */ /* 0x000fc80000400000 */
[----:B------:R-:W-:-:S05]  /*3450*/  FFMA R23, R88, R11, R23 ;  /* 0x0000000b58177223 */ /* 0x000fca0000000017 */
[----:B------:R-:W-:-:S04]  /*3460*/  F2FP.BF16.F32.PACK_AB R23, RZ, R23 ;  /* 0x00000017ff17723e */ /* 0x000fc800000010ff */
[----:B------:R-:W-:-:S05]  /*3470*/  PRMT R22, R23, 0x7610, R22 ;  /* 0x0000761017167816 */ /* 0x000fca0000000016 */
[----:B------:R2:W-:Y:S01]  /*3480*/  @P5 STG.E.U16 desc[UR12][R12.64], R22 ;  /* 0x000000160c005986 */ /* 0x0005e2000c10150c */
[----:B------:R-:W-:-:S05]  /*3490*/  IADD3 R128, P5, R121, R2, RZ ;  /* 0x0000000279807210 */ /* 0x000fca0007fbe0ff */
[----:B------:R-:W-:Y:S01]  /*34a0*/  IMAD.X R129, R21, 0x1, R3, P5 ;  /* 0x0000000115817824 */ /* 0x000fe200028e0603 */
[----:B------:R-:W-:-:S04]  /*34b0*/  IADD3 R130, P5, R4, UR21, RZ ;  /* 0x0000001504827c10 */ /* 0x000fc8000ffbe0ff */
[----:B------:R-:W-:Y:S02]  /*34c0*/  IADD3.X R131, R5, UR4, RZ, P5, !PT ;  /* 0x0000000405837c10 */ /* 0x000fe4000affe4ff */
[----:B------:R-:W-:-:S13]  /*34d0*/  ISETP.GT.AND P5, PT, R0, 0x40, P6 ;  /* 0x000000400000780c */ /* 0x000fda00037a4270 */
[----:B------:R-:W3:Y:S01]  /*34e0*/  @P5 LDG.E.LTC128B.U16 R20, desc[UR12][R130.64] ;  /* 0x0000000c82145981 */ /* 0x000ee2000c1e1520 */
[----:B------:R-:W-:Y:S01]  /*34f0*/  BSSY B0, `(.L_x_89) ;  /* 0x000000e000007945 */ /* 0x000fe20003800000 */
[----:B---3--:R-:W-:-:S04]  /*3500*/  IMAD.U32 R23, R20, 0x10000, RZ ;  /* 0x0001000014177824 */ /* 0x008fc800078e00ff */
[----:B-1----:R-:W-:-:S04]  /*3510*/  FMUL R16, R23, R14 ;  /* 0x0000000e17107220 */ /* 0x002fc80000400000 */
[----:B------:R-:W-:-:S05]  /*3520*/  FFMA R16, R89, R11, R16 ;  /* 0x0000000b59107223 */ /* 0x000fca0000000010 */
[----:B------:R-:W-:-:S05]  /*3530*/  F2FP.BF16.F32.PACK_AB R16, RZ, R16 ;  /* 0x00000010ff10723e */ /* 0x000fca00000010ff */
[----:B------:R1:W-:Y:S01]  /*3540*/  @P5 STG.E.U16 desc[UR12][R124.64], R16 ;  /* 0x000000107c005986 */ /* 0x0003e2000c10150c */
[----:B------:R-:W-:-:S05]  /*3550*/  IADD3 R88, P5, R17, R6, RZ ;  /* 0x0000000611587210 */ /* 0x000fca0007fbe0ff */
[----:B------:R-:W-:Y:S01]  /*3560*/  IMAD.X R89, R21, 0x1, R7, P5 ;  /* 0x0000000115597824 */ /* 0x000fe200028e0607 */
[----:B--2---:R-:W-:-:S04]  /*3570*/  IADD3 R22, P5, R8, UR22, RZ ;  /* 0x0000001608167c10 */ /* 0x004fc8000ffbe0ff */
[----:B------:R-:W-:Y:S02]  /*3580*/  IADD3.X R23, R9, UR4, RZ, P5, !PT ;  /* 0x0000000409177c10 */ /* 0x000fe4000affe4ff */
[----:B------:R-:W-:-:S04]  /*3590*/  ISETP.GT.AND P5, PT, R10, RZ, PT ;  /* 0x000000ff0a00720c */ /* 0x000fc80003fa4270 */
[----:B------:R-:W-:-:S13]  /*35a0*/  ISETP.GT.AND P5, PT, R0, 0x48, P5 ;  /* 0x000000480000780c */ /* 0x000fda0002fa4270 */
[----:B-1----:R-:W-:Y:S05]  /*35b0*/  @!P5 BRA `(.L_x_90) ;  /* 0x000000000004d947 */ /* 0x002fea0003800000 */
[----:B------:R1:W5:Y:S02]  /*35c0*/  LDG.E.LTC128B.U16 R20, desc[UR12][R22.64] ;  /* 0x0000000c16147981 */ /* 0x000364000c1e1520 */
.L_x_90:
[----:B------:R-:W-:Y:S05]  /*35d0*/  BSYNC B0 ;  /* 0x0000000000007941 */ /* 0x000fea0003800000 */
.L_x_89:
[----:B-----5:R-:W-:Y:S01]  /*35e0*/  IMAD.U32 R125, R20, 0x10000, RZ ;  /* 0x00010000147d7824 */ /* 0x020fe200078e00ff */
[----:B------:R-:W-:Y:S03]  /*35f0*/  BSSY B0, `(.L_x_91) ;  /* 0x000000c000007945 */ /* 0x000fe60003800000 */
[----:B------:R-:W-:-:S04]  /*3600*/  FMUL R125, R125, R14 ;  /* 0x0000000e7d7d7220 */ /* 0x000fc80000400000 */
[----:B------:R-:W-:-:S05]  /*3610*/  FFMA R125, R90, R11, R125 ;  /* 0x0000000b5a7d7223 */ /* 0x000fca000000007d */
[----:B------:R-:W-:-:S05]  /*3620*/  F2FP.BF16.F32.PACK_AB R125, RZ, R125 ;  /* 0x0000007dff7d723e */ /* 0x000fca00000010ff */
[----:B------:R2:W-:Y:S01]  /*3630*/  @P5 STG.E.U16 desc[UR12][R88.64], R125 ;  /* 0x0000007d58005986 */ /* 0x0005e2000c10150c */
[----:B------:R-:W-:-:S05]  /*3640*/  IADD3 R132, P5, R15, R6, RZ ;  /* 0x000000060f847210 */ /* 0x000fca0007fbe0ff */
[----:B------:R-:W-:Y:S01]  /*3650*/  IMAD.X R133, R21, 0x1, R7, P5 ;  /* 0x0000000115857824 */ /* 0x000fe200028e0607 */
[----:B------:R-:W-:-:S13]  /*3660*/  ISETP.GT.AND P5, PT, R0, 0x48, P6 ;  /* 0x000000480000780c */ /* 0x000fda00037a4270 */
[----:B--2---:R-:W-:Y:S05]  /*3670*/  @!P5 BRA `(.L_x_92) ;  /* 0x00000000000cd947 */ /* 0x004fea0003800000 */
[----:B------:R-:W-:-:S04]  /*3680*/  IADD3 R124, P6, R8, UR21, RZ ;  /* 0x00000015087c7c10 */ /* 0x000fc8000ffde0ff */
[----:B------:R-:W-:-:S05]  /*3690*/  IADD3.X R125, R9, UR4, RZ, P6, !PT ;  /* 0x00000004097d7c10 */ /* 0x000fca000b7fe4ff */
[----:B------:R2:W5:Y:S04]  /*36a0*/  LDG.E.LTC128B.U16 R20, desc[UR12][R124.64] ;  /* 0x0000000c7c147981 */ /* 0x000568000c1e1520 */
.L_x_92:
[----:B------:R-:W-:Y:S05]  /*36b0*/  BSYNC B0 ;  /* 0x0000000000007941 */ /* 0x000fea0003800000 */
.L_x_91:
[----:B--2--5:R-:W-:Y:S01]  /*36c0*/  IMAD.U32 R125, R20, 0x10000, RZ ;  /* 0x00010000147d7824 */ /* 0x024fe200078e00ff */
[----:B------:R-:W-:Y:S01]  /*36d0*/  ULOP3.LUT UR20, UR22, 0x10, URZ, 0xfc, !UPT ;  /* 0x0000001016147892 */ /* 0x000fe2000f8efc3f */
[----:B------:R-:W-:Y:S02]  /*36e0*/  ISETP.GT.AND P6, PT, R10, 0x8, PT ;  /* 0x000000080a00780c */ /* 0x000fe40003fc4270 */
[----:B------:R-:W-:-:S04]  /*36f0*/  FMUL R16, R125, R14 ;  /* 0x0000000e7d107220 */ /* 0x000fc80000400000 */
[----:B------:R-:W-:Y:S01]  /*3700*/  FFMA R16, R91, R11, R16 ;  /* 0x0000000b5b107223 */ /* 0x000fe20000000010 */
[----:B------:R-:W-:-:S04]  /*3710*/  LOP3.LUT R91, R17, 0x20, RZ, 0xfc, !PT ;  /* 0x00000020115b7812 */ /* 0x000fc800078efcff */
[----:B------:R-:W-:-:S05]  /*3720*/  F2FP.BF16.F32.PACK_AB R16, RZ, R16 ;  /* 0x00000010ff10723e */ /* 0x000fca00000010ff */
[----:B------:R2:W-:Y:S01]  /*3730*/  @P5 STG.E.U16 desc[UR12][R132.64], R16 ;  /* 0x0000001084005986 */ /* 0x0005e2000c10150c */
[----:B------:R-:W-:-:S05]  /*3740*/  IADD3 R130, P5, R91, R2, RZ ;  /* 0x000000025b827210 */ /* 0x000fca0007fbe0ff */
[----:B------:R-:W-:Y:S01]  /*3750*/  IMAD.X R131, R21, 0x1, R3, P5 ;  /* 0x0000000115837824 */ /* 0x000fe200028e0603 */
[----:B------:R-:W-:-:S04]  /*3760*/  IADD3 R134, P5, R4, UR20, RZ ;  /* 0x0000001404867c10 */ /* 0x000fc8000ffbe0ff */
[----:B------:R-:W-:Y:S02]  /*3770*/  IADD3.X R135, R5, UR4, RZ, P5, !PT ;  /* 0x0000000405877c10 */ /* 0x000fe4000affe4ff */
[----:B------:R-:W-:-:S13]  /*3780*/  ISETP.GT.AND P5, PT, R0, 0x40, P6 ;  /* 0x000000400000780c */ /* 0x000fda00037a4270 */
[----:B------:R-:W3:Y:S01]  /*3790*/  @P5 LDG.E.LTC128B.U16 R20, desc[UR12][R134.64] ;  /* 0x0000000c86145981 */ /* 0x000ee2000c1e1520 */
[----:B------:R-:W-:Y:S01]  /*37a0*/  ULOP3.LUT UR19, UR22, 0x12, URZ, 0xfc, !UPT ;  /* 0x0000001216137892 */ /* 0x000fe2000f8efc3f */
[----:B---3--:R-:W-:-:S04]  /*37b0*/  IMAD.U32 R125, R20, 0x10000, RZ ;  /* 0x00010000147d7824 */ /* 0x008fc800078e00ff */
[----:B------:R-:W-:-:S04]  /*37c0*/  FMUL R125, R125, R14 ;  /* 0x0000000e7d7d7220 */ /* 0x000fc80000400000 */
[----:B------:R-:W-:-:S05]  /*37d0*/  FFMA R125, R92, R11, R125 ;  /* 0x0000000b5c7d7223 */ /* 0x000fca000000007d */
[----:B------:R-:W-:-:S04]  /*37e0*/  F2FP.BF16.F32.PACK_AB R125, RZ, R125 ;  /* 0x0000007dff7d723e */ /* 0x000fc800000010ff */
[----:B------:R-:W-:Y:S02]  /*37f0*/  PRMT R90, R125, 0x7610, R90 ;  /* 0x000076107d5a7816 */ /* 0x000fe4000000005a */
[----:B------:R-:W-:-:S03]  /*3800*/  LOP3.LUT R125, R17, 0x22, RZ, 0xfc, !PT ;  /* 0x00000022117d7812 */ /* 0x000fc600078efcff */
[----:B------:R3:W-:Y:S01]  /*3810*/  @P5 STG.E.U16 desc[UR12][R126.64], R90 ;  /* 0x0000005a7e005986 */ /* 0x0007e2000c10150c */
[----:B--2---:R-:W-:-:S05]  /*3820*/  IADD3 R132, P5, R125, R2, RZ ;  /* 0x000000027d847210 */ /* 0x004fca0007fbe0ff */
[----:B------:R-:W-:Y:S01]  /*3830*/  IMAD.X R133, R21, 0x1, R3, P5 ;  /* 0x0000000115857824 */ /* 0x000fe200028e0603 */
[----:B------:R-:W-:-:S04]  /*3840*/  IADD3 R134, P5, R4, UR19, RZ ;  /* 0x0000001304867c10 */ /* 0x000fc8000ffbe0ff */
[----:B------:R-:W-:Y:S02]  /*3850*/  IADD3.X R135, R5, UR4, RZ, P5, !PT ;  /* 0x0000000405877c10 */ /* 0x000fe4000affe4ff */
[----:B------:R-:W-:-:S04]  /*3860*/  ISETP.GT.AND P5, PT, R10, 0x9, PT ;  /* 0x000000090a00780c */ /* 0x000fc80003fa4270 */
[----:B------:R-:W-:-:S13]  /*3870*/  ISETP.GT.AND P5, PT, R0, 0x40, P5 ;  /* 0x000000400000780c */ /* 0x000fda0002fa4270 */
[----:B------:R-:W2:Y:S01]  /*3880*/  @P5 LDG.E.LTC128B.U16 R20, desc[UR12][R134.64] ;  /* 0x0000000c86145981 */ /* 0x000ea2000c1e1520 */
[----:B------:R-:W-:Y:S01]  /*3890*/  BSSY B0, `(.L_x_93) ;  /* 0x000000d000007945 */ /* 0x000fe20003800000 */
[----:B--2---:R-:W-:-:S04]  /*38a0*/  IMAD.U32 R137, R20, 0x10000, RZ ;  /* 0x0001000014897824 */ /* 0x004fc800078e00ff */
[----:B------:R-:W-:-:S04]  /*38b0*/  FMUL R16, R137, R14 ;  /* 0x0000000e89107220 */ /* 0x000fc80000400000 */
[----:B------:R-:W-:-:S05]  /*38c0*/  FFMA R16, R93, R11, R16 ;  /* 0x0000000b5d107223 */ /* 0x000fca0000000010 */
[----:B------:R-:W-:-:S05]  /*38d0*/  F2FP.BF16.F32.PACK_AB R16, RZ, R16 ;  /* 0x00000010ff10723e */ /* 0x000fca00000010ff */
[----:B------:R2:W-:Y:S01]  /*38e0*/  @P5 STG.E.U16 desc[UR12][R128.64], R16 ;  /* 0x0000001080005986 */ /* 0x0005e2000c10150c */
[----:B---3--:R-:W-:-:S05]  /*38f0*/  IADD3 R126, P5, R123, R6, RZ ;  /* 0x000000067b7e7210 */ /* 0x008fca0007fbe0ff */
[----:B------:R-:W-:Y:S01]  /*3900*/  IMAD.X R127, R21, 0x1, R7, P5 ;  /* 0x00000001157f7824 */ /* 0x000fe200028e0607 */
[----:B------:R-:W-:-:S13]  /*3910*/  ISETP.GT.AND P5, PT, R0, 0x48, P6 ;  /* 0x000000480000780c */ /* 0x000fda00037a4270 */
[----:B--2---:R-:W-:Y:S05]  /*3920*/  @!P5 BRA `(.L_x_94) ;  /* 0x00000000000cd947 */ /* 0x004fea0003800000 */
[----:B------:R-:W-:-:S04]  /*3930*/  IADD3 R92, P6, R8, UR20, RZ ;  /* 0x00000014085c7c10 */ /* 0x000fc8000ffde0ff */
[----:B------:R-:W-:-:S05]  /*3940*/  IADD3.X R93, R9, UR4, RZ, P6, !PT ;  /* 0x00000004095d7c10 */ /* 0x000fca000b7fe4ff */
[----:B------:R2:W5:Y:S04]  /*3950*/  LDG.E.LTC128B.U16 R20, desc[UR12][R92.64] ;  /* 0x0000000c5c147981 */ /* 0x000568000c1e1520 */
.L_x_94:
[----:B------:R-:W-:Y:S05]  /*3960*/  BSYNC B0 ;  /* 0x0000000000007941 */ /* 0x000fea0003800000 */
.L_x_93:
[----:B--2--5:R-:W-:Y:S01]  /*3970*/  IMAD.U32 R93, R20, 0x10000, RZ ;  /* 0x00010000145d7824 */ /* 0x024fe200078e00ff */
[----:B------:R-:W-:Y:S01]  /*3980*/  ISETP.GT.AND P6, PT, R10, 0x9, PT ;  /* 0x000000090a00780c */ /* 0x000fe20003fc4270 */
[----:B------:R-:W-:Y:S02]  /*3990*/  BSSY B0, `(.L_x_95) ;  /* 0x000000c000007945 */ /* 0x000fe40003800000 */
        /* <DEDUP_REMOVED lines=11> */
.L_x_96:
[----:B------:R-:W-:Y:S05]  /*3a50*/  BSYNC B0 ;  /* 0x0000000000007941 */ /* 0x000fea0003800000 */
.L_x_95:
[----:B--2--5:R-:W-:Y:S01]  /*3a60*/  IMAD.U32 R93, R20, 0x10000, RZ ;  /* 0x00010000145d7824 */ /* 0x024fe200078e00ff */
[----:B------:R-:W-:Y:S01]  /*3a70*/  ULOP3.LUT UR18, UR22, 0x20, URZ, 0xfc, !UPT ;  /* 0x0000002016127892 */ /* 0x000fe2000f8efc3f */
[----:B------:R-:W-:Y:S02]  /*3a80*/  ISETP.GT.AND P6, PT, R10, 0x10, PT ;  /* 0x000000100a00780c */ /* 0x000fe40003fc4270 */
[----:B------:R-:W-:Y:S01]  /*3a90*/  FMUL R16, R93, R14 ;  /* 0x0000000e5d107220 */ /* 0x000fe20000400000 */
[----:B------:R-:W-:-:S03]  /*3aa0*/  LOP3.LUT R93, R17, 0x30, RZ, 0xfc, !PT ;  /* 0x00000030115d7812 */ /* 0x000fc600078efcff */
[----:B------:R-:W-:-:S05]  /*3ab0*/  FFMA R16, R95, R11, R16 ;  /* 0x0000000b5f107223 */ /* 0x000fca0000000010 */
        /* <DEDUP_REMOVED lines=36> */
.L_x_98:
[----:B------:R-:W-:Y:S05]  /*3d00*/  BSYNC B0 ;  /* 0x0000000000007941 */ /* 0x000fea0003800000 */
.L_x_97:
        /* <DEDUP_REMOVED lines=14> */
.L_x_100:
[----:B------:R-:W-:Y:S05]  /*3df0*/  BSYNC B0 ;  /* 0x0000000000007941 */ /* 0x000fea0003800000 */
.L_x_99:
        /* <DEDUP_REMOVED lines=42> */
.L_x_102:
[----:B------:R-:W-:Y:S05]  /*40a0*/  BSYNC B0 ;  /* 0x0000000000007941 */ /* 0x000fea0003800000 */
.L_x_101:
        /* <DEDUP_REMOVED lines=14> */
.L_x_104:
[----:B------:R-:W-:Y:S05]  /*4190*/  BSYNC B0 ;  /* 0x0000000000007941 */ /* 0x000fea0003800000 */
.L_x_103:
        /* <DEDUP_REMOVED lines=42> */
.L_x_106:
[----:B------:R-:W-:Y:S05]  /*4440*/  BSYNC B0 ;  /* 0x0000000000007941 */ /* 0x000fea0003800000 */
.L_x_105:
        /* <DEDUP_REMOVED lines=14> */
.L_x_108:
[----:B------:R-:W-:Y:S05]  /*4530*/  BSYNC B0 ;  /* 0x0000000000007941 */ /* 0x000fea0003800000 */
.L_x_107:
        /* <DEDUP_REMOVED lines=41> */
.L_x_110:
[----:B------:R-:W-:Y:S05]  /*47d0*/  BSYNC B0 ;  /* 0x0000000000007941 */ /* 0x000fea0003800000 */
.L_x_109:
[----:B--2--5:R-:W-:Y:S01]  /*47e0*/  IMAD.U32 R109, R20, 0x10000, RZ ;  /* 0x00010000146d7824 */ /* 0x024fe200078e00ff */
        /* <DEDUP_REMOVED lines=12> */
.L_x_112:
[----:B------:R-:W-:Y:S05]  /*48b0*/  BSYNC B0 ;  /* 0x0000000000007941 */ /* 0x000fea0003800000 */
.L_x_111:
[----:B--2--5:R-:W-:Y:S01]  /*48c0*/  IMAD.U32 R109, R20, 0x10000, RZ ;  /* 0x00010000146d7824 */ /* 0x024fe200078e00ff */
[----:B------:R-:W-:-:S03]  /*48d0*/  ULOP3.LUT UR8, UR22, 0x60, URZ, 0xfc, !UPT ;  /* 0x0000006016087892 */ /* 0x000fc6000f8efc3f */
        /* <DEDUP_REMOVED lines=31> */
[----:B------:R-:W-:-:S05]  /*4ad0*/  IADD3 R112, P5, R105, R6, RZ ;  /* 0x0000000669707210 */ /* 0x000fca0007fbe0ff */
[----:B------:R-:W-:Y:S01]  /*4ae0*/  IMAD.X R113, R21, 0x1, R7, P5 ;  /* 0x0000000115717824 */ /* 0x000fe200028e0607 */
[----:B------:R-:W-:-:S13]  /*4af0*/  ISETP.GT.AND P5, PT, R0, 0x48, P3 ;  /* 0x000000480000780c */ /* 0x000fda0001fa4270 */
[----:B---3--:R-:W-:Y:S05]  /*4b00*/  @!P5 BRA `(.L_x_114) ;  /* 0x00000000000cd947 */ /* 0x008fea0003800000 */
[----:B------:R-:W-:-:S04]  /*4b10*/  IADD3 R2, P6, R8, UR8, RZ ;  /* 0x0000000808027c10 */ /* 0x000fc8000ffde0ff */
[----:B------:R-:W-:-:S05]  /*4b20*/  IADD3.X R3, R9, UR4, RZ, P6, !PT ;  /* 0x0000000409037c10 */ /* 0x000fca000b7fe4ff */
[----:B------:R2:W5:Y:S04]  /*4b30*/  LDG.E.LTC128B.U16 R20, desc[UR12][R2.64] ;  /* 0x0000000c02147981 */ /* 0x000568000c1e1520 */
.L_x_114:
[----:B------:R-:W-:Y:S05]  /*4b40*/  BSYNC B0 ;  /* 0x0000000000007941 */ /* 0x000fea0003800000 */
.L_x_113:
        /* <DEDUP_REMOVED lines=13> */
.L_x_116:
[----:B------:R-:W-:Y:S05]  /*4c20*/  BSYNC B0 ;  /* 0x0000000000007941 */ /* 0x000fea0003800000 */
.L_x_115:
[----:B--2--5:R-:W-:Y:S01]  /*4c30*/  IMAD.U32 R3, R20, 0x10000, RZ ;  /* 0x0001000014037824 */ /* 0x024fe200078e00ff */
[----:B------:R-:W-:-:S03]  /*4c40*/  ULOP3.LUT UR6, UR22, 0x70, URZ, 0xfc, !UPT ;  /* 0x0000007016067892 */ /* 0x000fc6000f8efc3f */
        /* <DEDUP_REMOVED lines=8> */
[----:B--2---:R-:W-:Y:S02]  /*4cd0*/  IADD3.X R3, R5, UR4, RZ, P5, !PT ;  /* 0x0000000405037c10 */ /* 0x004fe4000affe4ff */
[----:B------:R-:W-:-:S13]  /*4ce0*/  ISETP.GT.AND P5, PT, R0, 0x40, P1 ;  /* 0x000000400000780c */ /* 0x000fda0000fa4270 */
[----:B------:R-:W2:Y:S01]  /*4cf0*/  @P5 LDG.E.LTC128B.U16 R20, desc[UR12][R2.64] ;  /* 0x0000000c02145981 */ /* 0x000ea2000c1e1520 */
[----:B------:R-:W-:Y:S01]  /*4d00*/  ULOP3.LUT UR5, UR22, 0x72, URZ, 0xfc, !UPT ;  /* 0x0000007216057892 */ /* 0x000fe2000f8efc3f */
[----:B--2---:R-:W-:-:S04]  /*4d10*/  IMAD.U32 R115, R20, 0x10000, RZ ;  /* 0x0001000014737824 */ /* 0x004fc800078e00ff */
[----:B------:R-:W-:-:S04]  /*4d20*/  FMUL R115, R115, R14 ;  /* 0x0000000e73737220 */ /* 0x000fc80000400000 */
[----:B------:R-:W-:-:S05]  /*4d30*/  FFMA R115, R116, R11, R115 ;  /* 0x0000000b74737223 */ /* 0x000fca0000000073 */
[----:B------:R-:W-:-:S05]  /*4d40*/  F2FP.BF16.F32.PACK_AB R115, RZ, R115 ;  /* 0x00000073ff73723e */ /* 0x000fca00000010ff */
[----:B------:R-:W-:Y:S01]  /*4d50*/  @P5 STG.E.U16 desc[UR12][R126.64], R115 ;  /* 0x000000737e005986 */ /* 0x000fe2000c10150c */
[----:B------:R-:W-:-:S05]  /*4d60*/  IADD3 R6, P5, R111, R6, RZ ;  /* 0x000000066f067210 */ /* 0x000fca0007fbe0ff */
[----:B------:R-:W-:Y:S01]  /*4d70*/  IMAD.X R7, R21, 0x1, R7, P5 ;  /* 0x0000000115077824 */ /* 0x000fe200028e0607 */
[----:B----4-:R-:W-:-:S04]  /*4d80*/  IADD3 R4, P5, R4, UR5, RZ ;  /* 0x0000000504047c10 */ /* 0x010fc8000ffbe0ff */
[----:B------:R-:W-:Y:S02]  /*4d90*/  IADD3.X R5, R5, UR4, RZ, P5, !PT ;  /* 0x0000000405057c10 */ /* 0x000fe4000affe4ff */
[----:B------:R-:W-:-:S13]  /*4da0*/  ISETP.GT.AND P5, PT, R0, 0x40, P0 ;  /* 0x000000400000780c */ /* 0x000fda00007a4270 */
[----:B------:R-:W2:Y:S01]  /*4db0*/  @P5 LDG.E.LTC128B.U16 R20, desc[UR12][R4.64] ;  /* 0x0000000c04145981 */ /* 0x000ea2000c1e1520 */
[----:B------:R-:W-:Y:S01]  /*4dc0*/  BSSY B0, `(.L_x_117) ;  /* 0x000000e000007945 */ /* 0x000fe20003800000 */
[----:B--2---:R-:W-:-:S04]  /*4dd0*/  IMAD.U32 R3, R20, 0x10000, RZ ;  /* 0x0001000014037824 */ /* 0x004fc800078e00ff */
[----:B------:R-:W-:-:S04]  /*4de0*/  FMUL R2, R3, R14 ;  /* 0x0000000e03027220 */ /* 0x000fc80000400000 */
[----:B------:R-:W-:-:S05]  /*4df0*/  FFMA R2, R117, R11, R2 ;  /* 0x0000000b75027223 */ /* 0x000fca0000000002 */
[----:B------:R-:W-:-:S04]  /*4e00*/  F2FP.BF16.F32.PACK_AB R2, RZ, R2 ;  /* 0x00000002ff02723e */ /* 0x000fc800000010ff */
[----:B------:R-:W-:-:S05]  /*4e10*/  PRMT R3, R2, 0x7610, R3 ;  /* 0x0000761002037816 */ /* 0x000fca0000000003 */
[----:B------:R2:W-:Y:S01]  /*4e20*/  @P5 STG.E.U16 desc[UR12][R128.64], R3 ;  /* 0x0000000380005986 */ /* 0x0005e2000c10150c */
[----:B------:R-:W-:-:S05]  /*4e30*/  IADD3 R2, P5, R12, R17, RZ ;  /* 0x000000110c027210 */ /* 0x000fca0007fbe0ff */
[----:B--2---:R-:W-:Y:S01]  /*4e40*/  IMAD.X R3, R13, 0x1, R21, P5 ;  /* 0x000000010d037824 */ /* 0x004fe200028e0615 */
[----:B------:R-:W-:-:S13]  /*4e50*/  ISETP.GT.AND P5, PT, R0, 0x48, P1 ;  /* 0x000000480000780c */ /* 0x000fda0000fa4270 */
[----:B------:R-:W-:Y:S05]  /*4e60*/  @!P5 BRA `(.L_x_118) ;  /* 0x00000000000cd947 */ /* 0x000fea0003800000 */
[----:B------:R-:W-:-:S04]  /*4e70*/  IADD3 R4, P6, R8, UR6, RZ ;  /* 0x0000000608047c10 */ /* 0x000fc8000ffde0ff */
[----:B------:R-:W-:-:S05]  /*4e80*/  IADD3.X R5, R9, UR4, RZ, P6, !PT ;  /* 0x0000000409057c10 */ /* 0x000fca000b7fe4ff */
[----:B------:R2:W5:Y:S04]  /*4e90*/  LDG.E.LTC128B.U16 R20, desc[UR12][R4.64] ;  /* 0x0000000c04147981 */ /* 0x000568000c1e1520 */
.L_x_118:
[----:B------:R-:W-:Y:S05]  /*4ea0*/  BSYNC B0 ;  /* 0x0000000000007941 */ /* 0x000fea0003800000 */
.L_x_117:
        /* <DEDUP_REMOVED lines=8> */
[----:B------:R-:W-:-:S04]  /*4f30*/  IADD3 R4, P5, R8, UR5, RZ ;  /* 0x0000000508047c10 */ /* 0x000fc8000ffbe0ff */
[----:B--2---:R-:W-:Y:S02]  /*4f40*/  IADD3.X R5, R9, UR4, RZ, P5, !PT ;  /* 0x0000000409057c10 */ /* 0x004fe4000affe4ff */
[----:B------:R-:W-:-:S13]  /*4f50*/  ISETP.GT.AND P5, PT, R0, 0x48, P0 ;  /* 0x000000480000780c */ /* 0x000fda00007a4270 */
[----:B------:R-:W-:Y:S05]  /*4f60*/  @!P5 BRA `(.L_x_120) ;  /* 0x000000000004d947 */ /* 0x000fea0003800000 */
[----:B------:R2:W5:Y:S02]  /*4f70*/  LDG.E.LTC128B.U16 R20, desc[UR12][R4.64] ;  /* 0x0000000c04147981 */ /* 0x000564000c1e1520 */
.L_x_120:
[----:B------:R-:W-:Y:S05]  /*4f80*/  BSYNC B0 ;  /* 0x0000000000007941 */ /* 0x000fea0003800000 */
.L_x_119:
[----:B--2--5:R-:W-:Y:S01]  /*4f90*/  IMAD.U32 R5, R20, 0x10000, RZ ;  /* 0x0001000014057824 */ /* 0x024fe200078e00ff */
[----:B------:R-:W-:Y:S01]  /*4fa0*/  ISETP.GT.AND P6, PT, R10, RZ, PT ;  /* 0x000000ff0a00720c */ /* 0x000fe20003fc4270 */
[----:B------:R-:W-:Y:S02]  /*4fb0*/  BSSY B0, `(.L_x_121) ;  /* 0x000000d000007945 */ /* 0x000fe40003800000 */
        /* <DEDUP_REMOVED lines=12> */
.L_x_122:
[----:B------:R-:W-:Y:S05]  /*5080*/  BSYNC B0 ;  /* 0x0000000000007941 */ /* 0x000fea0003800000 */
.L_x_121:
[----:B-----5:R-:W-:Y:S01]  /*5090*/  IMAD.U32 R7, R20, 0x10000, RZ ;  /* 0x0001000014077824 */ /* 0x020fe200078e00ff */
        /* <DEDUP_REMOVED lines=13> */
.L_x_124:
[----:B------:R-:W-:Y:S05]  /*5170*/  BSYNC B0 ;  /* 0x0000000000007941 */ /* 0x000fea0003800000 */
.L_x_123:
[----:B---3-5:R-:W-:Y:S01]  /*5180*/  IMAD.U32 R7, R20, 0x10000, RZ ;  /* 0x0001000014077824 */ /* 0x028fe200078e00ff */
        /* <DEDUP_REMOVED lines=8> */
[----:B---3--:R-:W-:Y:S01]  /*5210*/  IMAD.X R7, R89, 0x1, R21, P5 ;  /* 0x0000000159077824 */ /* 0x008fe200028e0615 */
[----:B0-----:R-:W-:-:S04]  /*5220*/  IADD3 R8, P5, R22, UR22, RZ ;  /* 0x0000001616087c10 */ /* 0x001fc8000ffbe0ff */
[----:B------:R-:W-:Y:S02]  /*5230*/  IADD3.X R9, R23, UR4, RZ, P5, !PT ;  /* 0x0000000417097c10 */ /* 0x000fe4000affe4ff */
[----:B------:R-:W-:-:S13]  /*5240*/  ISETP.GT.AND P5, PT, R0, 0x88, P6 ;  /* 0x000000880000780c */ /* 0x000fda00037a4270 */
[----:B------:R-:W-:Y:S05]  /*5250*/  @!P5 BRA `(.L_x_126) ;  /* 0x000000000004d947 */ /* 0x000fea0003800000 */
[----:B------:R0:W5:Y:S02]  /*5260*/  LDG.E.LTC128B.U16 R20, desc[UR12][R8.64] ;  /* 0x0000000c08147981 */ /* 0x000164000c1e1520 */
.L_x_126:
[----:B------:R-:W-:Y:S05]  /*5270*/  BSYNC B0 ;  /* 0x0000000000007941 */ /* 0x000fea0003800000 */
.L_x_125:
        /* <DEDUP_REMOVED lines=14> */
.L_x_128:
[----:B------:R-:W-:Y:S05]  /*5360*/  BSYNC B0 ;  /* 0x0000000000007941 */ /* 0x000fea0003800000 */
.L_x_127:
[----:B---3-5:R-:W-:Y:S01]  /*5370*/  IMAD.U32 R57, R20, 0x10000, RZ ;  /* 0x0001000014397824 */ /* 0x028fe200078e00ff */
        /* <DEDUP_REMOVED lines=13> */
.L_x_130:
[----:B------:R-:W-:Y:S05]  /*5450*/  BSYNC B0 ;  /* 0x0000000000007941 */ /* 0x000fea0003800000 */
.L_x_129:
        /* <DEDUP_REMOVED lines=8> */
[----:B---3--:R-:W-:Y:S01]  /*54e0*/  IMAD.X R59, R13, 0x1, R21, P5 ;  /* 0x000000010d3b7824 */ /* 0x008fe200028e0615 */
[----:B------:R-:W-:-:S13]  /*54f0*/  ISETP.GT.AND P5, PT, R0, 0x80, P6 ;  /* 0x000000800000780c */ /* 0x000fda00037a4270 */
[----:B------:R-:W-:Y:S05]  /*5500*/  @!P5 BRA `(.L_x_132) ;  /* 0x00000000000cd947 */ /* 0x000fea0003800000 */
[----:B------:R-:W-:-:S04]  /*5510*/  IADD3 R112, P6, R18, UR19, RZ ;  /* 0x0000001312707c10 */ /* 0x000fc8000ffde0ff */
[----:B------:R-:W-:-:S05]  /*5520*/  IADD3.X R113, R19, UR4, RZ, P6, !PT ;  /* 0x0000000413717c10 */ /* 0x000fca000b7fe4ff */
[----:B------:R3:W5:Y:S04]  /*5530*/  LDG.E.LTC128B.U16 R20, desc[UR12][R112.64] ;  /* 0x0000000c70147981 */ /* 0x000768000c1e1520 */
.L_x_132:
[----:B------:R-:W-:Y:S05]  /*5540*/  BSYNC B0 ;  /* 0x0000000000007941 */ /* 0x000fea0003800000 */
.L_x_131:
        /* <DEDUP_REMOVED lines=14> */
.L_x_134:
[----:B------:R-:W-:Y:S05]  /*5630*/  BSYNC B0 ;  /* 0x0000000000007941 */ /* 0x000fea0003800000 */
.L_x_133:
        /* <DEDUP_REMOVED lines=14> */
.L_x_136:
[----:B------:R-:W-:Y:S05]  /*5720*/  BSYNC B0 ;  /* 0x0000000000007941 */ /* 0x000fea0003800000 */
.L_x_135:
        /* <DEDUP_REMOVED lines=14> */
.L_x_138:
[----:B------:R-:W-:Y:S05]  /*5810*/  BSYNC B0 ;  /* 0x0000000000007941 */ /* 0x000fea0003800000 */
.L_x_137:
        /* <DEDUP_REMOVED lines=14> */
.L_x_140:
[----:B------:R-:W-:Y:S05]  /*5900*/  BSYNC B0 ;  /* 0x0000000000007941 */ /* 0x000fea0003800000 */
.L_x_139:
        /* <DEDUP_REMOVED lines=14> */
.L_x_142:
[----:B------:R-:W-:Y:S05]  /*59f0*/  BSYNC B0 ;  /* 0x0000000000007941 */ /* 0x000fea0003800000 */
.L_x_141:
        /* <DEDUP_REMOVED lines=14> */
.L_x_144:
[----:B------:R-:W-:Y:S05]  /*5ae0*/  BSYNC B0 ;  /* 0x0000000000007941 */ /* 0x000fea0003800000 */
.L_x_143:
        /* <DEDUP_REMOVED lines=14> */
.L_x_146:
[----:B------:R-:W-:Y:S05]  /*5bd0*/  BSYNC B0 ;  /* 0x0000000000007941 */ /* 0x000fea0003800000 */
.L_x_145:
        /* <DEDUP_REMOVED lines=14> */
.L_x_148:
[----:B------:R-:W-:Y:S05]  /*5cc0*/  BSYNC B0 ;  /* 0x0000000000007941 */ /* 0x000fea0003800000 */
.L_x_147:
        /* <DEDUP_REMOVED lines=14> */
.L_x_150:
[----:B------:R-:W-:Y:S05]  /*5db0*/  BSYNC B0 ;  /* 0x0000000000007941 */ /* 0x000fea0003800000 */
.L_x_149:
        /* <DEDUP_REMOVED lines=14> */
.L_x_152:
[----:B------:R-:W-:Y:S05]  /*5ea0*/  BSYNC B0 ;  /* 0x0000000000007941 */ /* 0x000fea0003800000 */
.L_x_151:
        /* <DEDUP_REMOVED lines=14> */
.L_x_154:
[----:B------:R-:W-:Y:S05]  /*5f90*/  BSYNC B0 ;  /* 0x0000000000007941 */ /* 0x000fea0003800000 */
.L_x_153:
        /* <DEDUP_REMOVED lines=14> */
.L_x_156:
[----:B------:R-:W-:Y:S05]  /*6080*/  BSYNC B0 ;  /* 0x0000000000007941 */ /* 0x000fea0003800000 */
.L_x_155:
        /* <DEDUP_REMOVED lines=14> */
.L_x_158:
[----:B------:R-:W-:Y:S05]  /*6170*/  BSYNC B0 ;  /* 0x0000000000007941 */ /* 0x000fea0003800000 */
.L_x_157:
        /* <DEDUP_REMOVED lines=14> */
.L_x_160:
[----:B------:R-:W-:Y:S05]  /*6260*/  BSYNC B0 ;  /* 0x0000000000007941 */ /* 0x000fea0003800000 */
.L_x_159:
        /* <DEDUP_REMOVED lines=14> */
.L_x_162:
[----:B------:R-:W-:Y:S05]  /*6350*/  BSYNC B0 ;  /* 0x0000000000007941 */ /* 0x000fea0003800000 */
.L_x_161:
[----:B---3-5:R-:W-:Y:S01]  /*6360*/  IMAD.U32 R59, R20, 0x10000, RZ ;  /* 0x00010000143b7824 */ /* 0x028fe200078e00ff */
[----:B------:R-:W-:Y:S03]  /*6370*/  BSSY B0, `(.L_x_163) ;  /* 0x000000c000007945 */ /* 0x000fe60003800000 */
        /* <DEDUP_REMOVED lines=11> */
.L_x_164:
[----:B------:R-:W-:Y:S05]  /*6430*/  BSYNC B0 ;  /* 0x0000000000007941 */ /* 0x000fea0003800000 */
.L_x_163:
        /* <DEDUP_REMOVED lines=14> */
.L_x_166:
[----:B------:R-:W-:Y:S05]  /*6520*/  BSYNC B0 ;  /* 0x0000000000007941 */ /* 0x000fea0003800000 */
.L_x_165:
[----:B---3-5:R-:W-:Y:S01]  /*6530*/  IMAD.U32 R61, R20, 0x10000, RZ ;  /* 0x00010000143d7824 */ /* 0x028fe200078e00ff */
        /* <DEDUP_REMOVED lines=12> */
.L_x_168:
[----:B------:R-:W-:Y:S05]  /*6600*/  BSYNC B0 ;  /* 0x0000000000007941 */ /* 0x000fea0003800000 */
.L_x_167:
        /* <DEDUP_REMOVED lines=13> */
.L_x_170:
[----:B------:R-:W-:Y:S05]  /*66e0*/  BSYNC B0 ;  /* 0x0000000000007941 */ /* 0x000fea0003800000 */
.L_x_169:
        /* <DEDUP_REMOVED lines=13> */
.L_x_172:
[----:B------:R-:W-:Y:S05]  /*67c0*/  BSYNC B0 ;  /* 0x0000000000007941 */ /* 0x000fea0003800000 */
.L_x_171:
        /* <DEDUP_REMOVED lines=13> */
.L_x_174:
[----:B------:R-:W-:Y:S05]  /*68a0*/  BSYNC B0 ;  /* 0x0000000000007941 */ /* 0x000fea0003800000 */
.L_x_173:
        /* <DEDUP_REMOVED lines=13> */
.L_x_176:
[----:B------:R-:W-:Y:S05]  /*6980*/  BSYNC B0 ;  /* 0x0000000000007941 */ /* 0x000fea0003800000 */
.L_x_175:
        /* <DEDUP_REMOVED lines=13> */
.L_x_178:
[----:B------:R-:W-:Y:S05]  /*6a60*/  BSYNC B0 ;  /* 0x0000000000007941 */ /* 0x000fea0003800000 */
.L_x_177:
        /* <DEDUP_REMOVED lines=8> */
[----:B------:R-:W-:-:S04]  /*6af0*/  IADD3 R18, P5, R18, UR5, RZ ;  /* 0x0000000512127c10 */ /* 0x000fc8000ffbe0ff */
[----:B------:R-:W-:Y:S02]  /*6b00*/  IADD3.X R19, R19, UR4, RZ, P5, !PT ;  /* 0x0000000413137c10 */ /* 0x000fe4000affe4ff */
[----:B------:R-:W-:-:S13]  /*6b10*/  ISETP.GT.AND P5, PT, R0, 0x80, P0 ;  /* 0x000000800000780c */ /* 0x000fda00007a4270 */
[----:B------:R-:W-:Y:S05]  /*6b20*/  @!P5 BRA `(.L_x_180) ;  /* 0x000000000004d947 */ /* 0x000fea0003800000 */
[----:B------:R3:W5:Y:S02]  /*6b30*/  LDG.E.LTC128B.U16 R20, desc[UR12][R18.64] ;  /* 0x0000000c12147981 */ /* 0x000764000c1e1520 */
.L_x_180:
[----:B------:R-:W-:Y:S05]  /*6b40*/  BSYNC B0 ;  /* 0x0000000000007941 */ /* 0x000fea0003800000 */
.L_x_179:
        /* <DEDUP_REMOVED lines=13> */
.L_x_182:
[----:B------:R-:W-:Y:S05]  /*6c20*/  BSYNC B0 ;  /* 0x0000000000007941 */ /* 0x000fea0003800000 */
.L_x_181:
        /* <DEDUP_REMOVED lines=9> */
[----:B---3--:R-:W-:Y:S02]  /*6cc0*/  IADD3.X R13, R23, UR4, RZ, P5, !PT ;  /* 0x00000004170d7c10 */ /* 0x008fe4000affe4ff */
[----:B------:R-:W-:-:S13]  /*6cd0*/  ISETP.GT.AND P5, PT, R0, 0x88, P0 ;  /* 0x000000880000780c */ /* 0x000fda00007a4270 */
[----:B------:R-:W-:Y:S05]  /*6ce0*/  @!P5 BRA `(.L_x_184) ;  /* 0x000000000004d947 */ /* 0x000fea0003800000 */
[----:B------:R3:W5:Y:S02]  /*6cf0*/  LDG.E.LTC128B.U16 R20, desc[UR12][R12.64] ;  /* 0x0000000c0c147981 */ /* 0x000764000c1e1520 */
.L_x_184:
[----:B------:R-:W-:Y:S05]  /*6d00*/  BSYNC B0 ;  /* 0x0000000000007941 */ /* 0x000fea0003800000 */
.L_x_183:
        /* <DEDUP_REMOVED lines=15> */
.L_x_186:
[----:B------:R-:W-:Y:S05]  /*6e00*/  BSYNC B0 ;  /* 0x0000000000007941 */ /* 0x000fea0003800000 */
.L_x_185:
        /* <DEDUP_REMOVED lines=11> */
[----:B-1----:R-:W-:-:S04]  /*6ec0*/  IADD3 R22, P6, R4, UR21, RZ ;  /* 0x0000001504167c10 */ /* 0x002fc8000ffde0ff */
[----:B------:R-:W-:-:S05]  /*6ed0*/  IADD3.X R23, R5, UR4, RZ, P6, !PT ;  /* 0x0000000405177c10 */ /* 0x000fca000b7fe4ff */
[----:B------:R3:W5:Y:S04]  /*6ee0*/  LDG.E.LTC128B.U16 R20, desc[UR12][R22.64] ;  /* 0x0000000c16147981 */ /* 0x000768000c1e1520 */
.L_x_188:
[----:B------:R-:W-:Y:S05]  /*6ef0*/  BSYNC B0 ;  /* 0x0000000000007941 */ /* 0x000fea0003800000 */
.L_x_187:
[----:B-1-3-5:R-:W-:Y:S01]  /*6f00*/  IMAD.U32 R23, R20, 0x10000, RZ ;  /* 0x0001000014177824 */ /* 0x02afe200078e00ff */
[----:B------:R-:W-:Y:S01]  /*6f10*/  ISETP.GT.AND P6, PT, R10, RZ, PT ;  /* 0x000000ff0a00720c */ /* 0x000fe20003fc4270 */
[----:B------:R-:W-:Y:S02]  /*6f20*/  BSSY B0, `(.L_x_189) ;  /* 0x000000e000007945 */ /* 0x000fe40003800000 */
[----:B------:R-:W-:-:S04]  /*6f30*/  FMUL R16, R23, R14 ;  /* 0x0000000e17107220 */ /* 0x000fc80000400000 */
[----:B------:R-:W-:-:S05]  /*6f40*/  FFMA R16, R25, R11, R16 ;  /* 0x0000000b19107223 */ /* 0x000fca0000000010 */
[----:B------:R-:W-:-:S04]  /*6f50*/  F2FP.BF16.F32.PACK_AB R16, RZ, R16 ;  /* 0x00000010ff10723e */ /* 0x000fc800000010ff */
[----:B------:R-:W-:Y:S02]  /*6f60*/  PRMT R23, R16, 0x7610, R23 ;  /* 0x0000761010177816 */ /* 0x000fe40000000017 */
[----:B------:R-:W-:-:S03]  /*6f70*/  PRMT R16, R20, 0x7610, R16 ;  /* 0x0000761014107816 */ /* 0x000fc60000000010 */
[----:B------:R1:W-:Y:S01]  /*6f80*/  @P5 STG.E.U16 desc[UR12][R60.64], R23 ;  /* 0x000000173c005986 */ /* 0x0003e2000c10150c */
[----:B------:R-:W-:-:S05]  /*6f90*/  IADD3 R22, P5, R6, R17, RZ ;  /* 0x0000001106167210 */ /* 0x000fca0007fbe0ff */
[----:B-1----:R-:W-:Y:S01]  /*6fa0*/  IMAD.X R23, R7, 0x1, R21, P5 ;  /* 0x0000000107177824 */ /* 0x002fe200028e0615 */
[----:B------:R-:W-:-:S13]  /*6fb0*/  ISETP.GT.AND P5, PT, R0, 0xc8, P6 ;  /* 0x000000c80000780c */ /* 0x000fda00037a4270 */
[----:B------:R-:W-:Y:S05]  /*6fc0*/  @!P5 BRA `(.L_x_190) ;  /* 0x00000000000cd947 */ /* 0x000fea0003800000 */
[----:B------:R-:W-:-:S04]  /*6fd0*/  IADD3 R16, P6, R8, UR22, RZ ;  /* 0x0000001608107c10 */ /* 0x000fc8000ffde0ff */
[----:B------:R-:W-:-:S05]  /*6fe0*/  IADD3.X R17, R9, UR4, RZ, P6, !PT ;  /* 0x0000000409117c10 */ /* 0x000fca000b7fe4ff */
[----:B------:R1:W5:Y:S04]  /*6ff0*/  LDG.E.LTC128B.U16 R16, desc[UR12][R16.64] ;  /* 0x0000000c10107981 */ /* 0x000368000c1e1520 */
.L_x_190:
[----:B------:R-:W-:Y:S05]  /*7000*/  BSYNC B0 ;  /* 0x0000000000007941 */ /* 0x000fea0003800000 */
.L_x_189:
[----:B-1---5:R-:W-:Y:S01]  /*7010*/  IMAD.U32 R17, R16, 0x10000, RZ ;  /* 0x0001000010117824 */ /* 0x022fe200078e00ff */
        /* <DEDUP_REMOVED lines=9> */
[----:B-1----:R-:W-:Y:S05]  /*70b0*/  @!P5 BRA `(.L_x_192) ;  /* 0x00000000000cd947 */ /* 0x002fea0003800000 */
[----:B------:R-:W-:-:S04]  /*70c0*/  IADD3 R16, P6, R8, UR21, RZ ;  /* 0x0000001508107c10 */ /* 0x000fc8000ffde0ff */
[----:B------:R-:W-:-:S05]  /*70d0*/  IADD3.X R17, R9, UR4, RZ, P6, !PT ;  /* 0x0000000409117c10 */ /* 0x000fca000b7fe4ff */
[----:B------:R1:W5:Y:S04]  /*70e0*/  LDG.E.LTC128B.U16 R16, desc[UR12][R16.64] ;  /* 0x0000000c10107981 */ /* 0x000368000c1e1520 */
.L_x_192:
[----:B------:R-:W-:Y:S05]  /*70f0*/  BSYNC B0 ;  /* 0x0000000000007941 */ /* 0x000fea0003800000 */
.L_x_191:
        /* <DEDUP_REMOVED lines=12> */
[----:B-1----:R-:W-:-:S05]  /*71c0*/  IADD3.X R17, R5, UR4, RZ, P6, !PT ;  /* 0x0000000405117c10 */ /* 0x002fca000b7fe4ff */
[----:B------:R3:W5:Y:S04]  /*71d0*/  LDG.E.LTC128B.U16 R16, desc[UR12][R16.64] ;  /* 0x0000000c10107981 */ /* 0x000768000c1e1520 */
.L_x_194:
[----:B------:R-:W-:Y:S05]  /*71e0*/  BSYNC B0 ;  /* 0x0000000000007941 */ /* 0x000fea0003800000 */
.L_x_193:
[----:B-----5:R-:W-:Y:S01]  /*71f0*/  IMAD.U32 R15, R16, 0x10000, RZ ;  /* 0x00010000100f7824 */ /* 0x020fe200078e00ff */
[----:B------:R-:W-:Y:S01]  /*7200*/  ISETP.GT.AND P6, PT, R10, 0x9, PT ;  /* 0x000000090a00780c */ /* 0x000fe20003fc4270 */
[----:B------:R-:W-:Y:S02]  /*7210*/  BSSY B0, `(.L_x_195) ;  /* 0x000000e000007945 */ /* 0x000fe40003800000 */
[----:B------:R-:W-:-:S04]  /*7220*/  FMUL R15, R15, R14 ;  /* 0x0000000e0f0f7220 */ /* 0x000fc80000400000 */
[----:B------:R-:W-:-:S05]  /*7230*/  FFMA R15, R28, R11, R15 ;  /* 0x0000000b1c0f7223 */ /* 0x000fca000000000f */
[----:B------:R-:W-:-:S04]  /*7240*/  F2FP.BF16.F32.PACK_AB R15, RZ, R15 ;  /* 0x0000000fff0f723e */ /* 0x000fc800000010ff */
[----:B-1-3--:R-:W-:Y:S02]  /*7250*/  PRMT R17, R15, 0x7610, R17 ;  /* 0x000076100f117816 */ /* 0x00afe40000000011 */
[----:B------:R-:W-:-:S03]  /*7260*/  PRMT R15, R16, 0x7610, R15 ;  /* 0x00007610100f7816 */ /* 0x000fc6000000000f */
        /* <DEDUP_REMOVED lines=8> */
.L_x_196:
[----:B------:R-:W-:Y:S05]  /*72f0*/  BSYNC B0 ;  /* 0x0000000000007941 */ /* 0x000fea0003800000 */
.L_x_195:
[----:B-1---5:R-:W-:Y:S01]  /*7300*/  IMAD.U32 R13, R15, 0x10000, RZ ;  /* 0x000100000f0d7824 */ /* 0x022fe200078e00ff */
[----:B------:R-:W-:Y:S01]  /*7310*/  ISETP.GT.AND P6, PT, R10, 0x8, PT ;  /* 0x000000080a00780c */ /* 0x000fe20003fc4270 */
        /* <DEDUP_REMOVED lines=14> */
.L_x_198:
[----:B------:R-:W-:Y:S05]  /*7400*/  BSYNC B0 ;  /* 0x0000000000007941 */ /* 0x000fea0003800000 */
.L_x_197:
        /* <DEDUP_REMOVED lines=14> */
.L_x_200:
[----:B------:R-:W-:Y:S05]  /*74f0*/  BSYNC B0 ;  /* 0x0000000000007941 */ /* 0x000fea0003800000 */
.L_x_199:
        /* <DEDUP_REMOVED lines=14> */
.L_x_202:
[----:B------:R-:W-:Y:S05]  /*75e0*/  BSYNC B0 ;  /* 0x0000000000007941 */ /* 0x000fea0003800000 */
.L_x_201:
        /* <DEDUP_REMOVED lines=14> */
.L_x_204:
[----:B------:R-:W-:Y:S05]  /*76d0*/  BSYNC B0 ;  /* 0x0000000000007941 */ /* 0x000fea0003800000 */
.L_x_203:
[----:B-1---5:R-:W-:Y:S01]  /*76e0*/  IMAD.U32 R13, R12, 0x10000, RZ ;  /* 0x000100000c0d7824 */ /* 0x022fe200078e00ff */
[----:B------:R-:W-:Y:S01]  /*76f0*/  ISETP.GT.AND P6, PT, R10, 0x10, PT ;  /* 0x000000100a00780c */ /* 0x000fe20003fc4270 */
        /* <DEDUP_REMOVED lines=13> */
.L_x_206:
[----:B------:R-:W-:Y:S05]  /*77d0*/  BSYNC B0 ;  /* 0x0000000000007941 */ /* 0x000fea0003800000 */
.L_x_205:
        /* <DEDUP_REMOVED lines=14> */
.L_x_208:
[----:B------:R-:W-:Y:S05]  /*78c0*/  BSYNC B0 ;  /* 0x0000000000007941 */ /* 0x000fea0003800000 */
.L_x_207:
        /* <DEDUP_REMOVED lines=14> */
.L_x_210:
[----:B------:R-:W-:Y:S05]  /*79b0*/  BSYNC B0 ;  /* 0x0000000000007941 */ /* 0x000fea0003800000 */
.L_x_209:
        /* <DEDUP_REMOVED lines=14> */
.L_x_212:
[----:B------:R-:W-:Y:S05]  /*7aa0*/  BSYNC B0 ;  /* 0x0000000000007941 */ /* 0x000fea0003800000 */
.L_x_211:
        /* <DEDUP_REMOVED lines=15> */
.L_x_214:
[----:B------:R-:W-:Y:S05]  /*7ba0*/  BSYNC B0 ;  /* 0x0000000000007941 */ /* 0x000fea0003800000 */
.L_x_213:
        /* <DEDUP_REMOVED lines=14> */
.L_x_216:
[----:B------:R-:W-:Y:S05]  /*7c90*/  BSYNC B0 ;  /* 0x0000000000007941 */ /* 0x000fea0003800000 */
.L_x_215:
        /* <DEDUP_REMOVED lines=15> */
.L_x_218:
[----:B------:R-:W-:Y:S05]  /*7d90*/  BSYNC B0 ;  /* 0x0000000000007941 */ /* 0x000fea0003800000 */
.L_x_217:
        /* <DEDUP_REMOVED lines=14> */
.L_x_220:
[----:B------:R-:W-:Y:S05]  /*7e80*/  BSYNC B0 ;  /* 0x0000000000007941 */ /* 0x000fea0003800000 */
.L_x_219:
[----:B-1---5:R-:W-:Y:S01]  /*7e90*/  IMAD.U32 R13, R12, 0x10000, RZ ;  /* 0x000100000c0d7824 */ /* 0x022fe200078e00ff */
[----:B------:R-:W-:Y:S01]  /*7ea0*/  ISETP.GT.AND P6, PT, R10, 0x20, PT ;  /* 0x000000200a00780c */ /* 0x000fe20003fc4270 */
[----:B------:R-:W-:Y:S02]  /*7eb0*/  BSSY B0, `(.L_x_221) ;  /* 0x000000a000007945 */ /* 0x000fe40003800000 */
[----:B------:R-:W-:-:S04]  /*7ec0*/  FMUL R20, R13, R14 ;  /* 0x0000000e0d147220 */ /* 0x000fc80000400000 */
[----:B------:R-:W-:-:S05]  /*7ed0*/  FFMA R20, R41, R11, R20 ;  /* 0x0000000b29147223 */ /* 0x000fca0000000014 */
[----:B------:R-:W-:-:S05]  /*7ee0*/  F2FP.BF16.F32.PACK_AB R20, RZ, R20 ;  /* 0x00000014ff14723e */ /* 0x000fca00000010ff */
[----:B------:R1:W-:Y:S01]  /*7ef0*/  @P5 STG.E.U16 desc[UR12][R24.64], R20 ;  /* 0x0000001418005986 */ /* 0x0003e2000c10150c */
[----:B------:R-:W-:-:S13]  /*7f00*/  ISETP.GT.AND P5, PT, R0, 0xc8, P6 ;  /* 0x000000c80000780c */ /* 0x000fda00037a4270 */
[----:B-1----:R-:W-:Y:S05]  /*7f10*/  @!P5 BRA `(.L_x_222) ;  /* 0x00000000000cd947 */ /* 0x002fea0003800000 */
[----:B------:R-:W-:-:S04]  /*7f20*/  IADD3 R12, P6, R8, UR14, RZ ;  /* 0x0000000e080c7c10 */ /* 0x000fc8000ffde0ff */
[----:B------:R-:W-:-:S05]  /*7f30*/  IADD3.X R13, R9, UR4, RZ, P6, !PT ;  /* 0x00000004090d7c10 */ /* 0x000fca000b7fe4ff */
[----:B------:R1:W5:Y:S04]  /*7f40*/  LDG.E.LTC128B.U16 R12, desc[UR12][R12.64] ;  /* 0x0000000c0c0c7981 */ /* 0x000368000c1e1520 */
.L_x_222:
[----:B------:R-:W-:Y:S05]  /*7f50*/  BSYNC B0 ;  /* 0x0000000000007941 */ /* 0x000fea0003800000 */
.L_x_221:
        /* <DEDUP_REMOVED lines=12> */
.L_x_224:
[----:B------:R-:W-:Y:S05]  /*8020*/  BSYNC B0 ;  /* 0x0000000000007941 */ /* 0x000fea0003800000 */
.L_x_223:
        /* <DEDUP_REMOVED lines=15> */
.L_x_226:
[----:B------:R-:W-:Y:S05]  /*8120*/  BSYNC B0 ;  /* 0x0000000000007941 */ /* 0x000fea0003800000 */
.L_x_225:
[----:B-1---5:R-:W-:Y:S01]  /*8130*/  IMAD.U32 R13, R12, 0x10000, RZ ;  /* 0x000100000c0d7824 */ /* 0x022fe200078e00ff */
        /* <DEDUP_REMOVED lines=12> */
.L_x_228:
[----:B------:R-:W-:Y:S05]  /*8200*/  BSYNC B0 ;  /* 0x0000000000007941 */ /* 0x000fea0003800000 */
.L_x_227:
[----:B-1---5:R-:W-:Y:S01]  /*8210*/  IMAD.U32 R13, R12, 0x10000, RZ ;  /* 0x000100000c0d7824 */ /* 0x022fe200078e00ff */
[----:B------:R-:W-:Y:S01]  /*8220*/  ISETP.GT.AND P6, PT, R10, 0x28, PT ;  /* 0x000000280a00780c */ /* 0x000fe20003fc4270 */
[----:B------:R-:W-:Y:S02]  /*8230*/  BSSY B0, `(.L_x_229) ;  /* 0x000000c000007945 */ /* 0x000fe40003800000 */
[----:B------:R-:W-:Y:S01]  /*8240*/  FMUL R10, R13, R14 ;  /* 0x0000000e0d0a7220 */ /* 0x000fe20000400000 */
[----:B------:R-:W-:-:S03]  /*8250*/  ISETP.GT.AND P6, PT, R0, 0xc8, P6 ;  /* 0x000000c80000780c */ /* 0x000fc600037c4270 */
[----:B------:R-:W-:-:S05]  /*8260*/  FFMA R10, R45, R11, R10 ;  /* 0x0000000b2d0a7223 */ /* 0x000fca000000000a */
[----:B------:R-:W-:-:S04]  /*8270*/  F2FP.BF16.F32.PACK_AB R10, RZ, R10 ;  /* 0x0000000aff0a723e */ /* 0x000fc800000010ff */
[----:B------:R-:W-:Y:S02]  /*8280*/  PRMT R13, R10, 0x7610, R13 ;  /* 0x000076100a0d7816 */ /* 0x000fe4000000000d */
[----:B------:R-:W-:-:S03]  /*8290*/  PRMT R10, R12, 0x7610, R10 ;  /* 0x000076100c0a7816 */ /* 0x000fc6000000000a */
[----:B------:R1:W-:Y:S01]  /*82a0*/  @P5 STG.E.U16 desc[UR12][R18.64], R13 ;  /* 0x0000000d12005986 */ /* 0x0003e2000c10150c */
[----:B------:R-:W-:Y:S05]  /*82b0*/  @!P6 BRA `(.L_x_230) ;  /* 0x00000000000ce947 */ /* 0x000fea0003800000 */
[----:B------:R-:W-:-:S04]  /*82c0*/  IADD3 R12, P5, R8, UR10, RZ ;  /* 0x0000000a080c7c10 */ /* 0x000fc8000ffbe0ff */
[----:B-1----:R-:W-:-:S05]  /*82d0*/  IADD3.X R13, R9, UR4, RZ, P5, !PT ;  /* 0x00000004090d7c10 */ /* 0x002fca000affe4ff */
[----:B------:R3:W5:Y:S04]  /*82e0*/  LDG.E.LTC128B.U16 R10, desc[UR12][R12.64] ;  /* 0x0000000c0c0a7981 */ /* 0x000768000c1e1520 */
.L_x_230:
[----:B------:R-:W-:Y:S05]  /*82f0*/  BSYNC B0 ;  /* 0x0000000000007941 */ /* 0x000fea0003800000 */
.L_x_229:
[----:B-1-3-5:R-:W-:Y:S01]  /*8300*/  IMAD.U32 R13, R10, 0x10000, RZ ;  /* 0x000100000a0d7824 */ /* 0x02afe200078e00ff */
[----:B------:R-:W-:Y:S01]  /*8310*/  IADD3 R12, P5, R6, R101, RZ ;  /* 0x00000065060c7210 */ /* 0x000fe20007fbe0ff */
[----:B------:R-:W-:Y:S01]  /*8320*/  BSSY B0, `(.L_x_231) ;  /* 0x000000b000007945 */ /* 0x000fe20003800000 */
[----:B------:R-:W-:Y:S01]  /*8330*/  ISETP.GT.AND P4, PT, R0, 0xc8, P4 ;  /* 0x000000c80000780c */ /* 0x000fe20002784270 */
[----:B------:R-:W-:-:S04]  /*8340*/  FMUL R13, R13, R14 ;  /* 0x0000000e0d0d7220 */ /* 0x000fc80000400000 */
[----:B------:R-:W-:-:S05]  /*8350*/  FFMA R13, R46, R11, R13 ;  /* 0x0000000b2e0d7223 */ /* 0x000fca000000000d */
[----:B------:R-:W-:Y:S01]  /*8360*/  F2FP.BF16.F32.PACK_AB R15, RZ, R13 ;  /* 0x0000000dff0f723e */ /* 0x000fe200000010ff */
[----:B------:R-:W-:-:S05]  /*8370*/  IMAD.X R13, R7, 0x1, R21, P5 ;  /* 0x00000001070d7824 */ /* 0x000fca00028e0615 */
[----:B------:R1:W-:Y:S01]  /*8380*/  @P6 STG.E.U16 desc[UR12][R12.64], R15 ;  /* 0x0000000f0c006986 */ /* 0x0003e2000c10150c */
[----:B------:R-:W-:Y:S05]  /*8390*/  @!P4 BRA `(.L_x_232) ;  /* 0x00000000000cc947 */ /* 0x000fea0003800000 */
[----:B-1----:R-:W-:-:S04]  /*83a0*/  IADD3 R12, P5, R8, UR9, RZ ;  /* 0x00000009080c7c10 */ /* 0x002fc8000ffbe0ff */
[----:B------:R-:W-:-:S05]  /*83b0*/  IADD3.X R13, R9, UR4, RZ, P5, !PT ;  /* 0x00000004090d7c10 */ /* 0x000fca000affe4ff */
[----:B------:R3:W5:Y:S04]  /*83c0*/  LDG.E.LTC128B.U16 R10, desc[UR12][R12.64] ;  /* 0x0000000c0c0a7981 */ /* 0x000768000c1e1520 */
.L_x_232:
[----:B------:R-:W-:Y:S05]  /*83d0*/  BSYNC B0 ;  /* 0x0000000000007941 */ /* 0x000fea0003800000 */
.L_x_231:
[----:B-1-3-5:R-:W-:Y:S01]  /*83e0*/  IMAD.U32 R13, R10, 0x10000, RZ ;  /* 0x000100000a0d7824 */ /* 0x02afe200078e00ff */
[----:B------:R-:W-:Y:S01]  /*83f0*/  ISETP.GT.AND P5, PT, R0, 0xc0, P3 ;  /* 0x000000c00000780c */ /* 0x000fe20001fa4270 */
[----:B------:R-:W-:Y:S02]  /*8400*/  BSSY B0, `(.L_x_233) ;  /* 0x000000b000007945 */ /* 0x000fe40003800000 */
[----:B------:R-:W-:-:S04]  /*8410*/  FMUL R12, R13, R14 ;  /* 0x0000000e0d0c7220 */ /* 0x000fc80000400000 */
[----:B------:R-:W-:Y:S01]  /*8420*/  FFMA R47, R47, R11, R12 ;  /* 0x0000000b2f2f7223 */ /* 0x000fe2000000000c */
[----:B------:R-:W-:-:S04]  /*8430*/  IADD3 R12, P6, R6, R103, RZ ;  /* 0x00000067060c7210 */ /* 0x000fc80007fde0ff */
[----:B------:R-:W-:Y:S01]  /*8440*/  F2FP.BF16.F32.PACK_AB R47, RZ, R47 ;  /* 0x0000002fff2f723e */ /* 0x000fe200000010ff */
[----:B------:R-:W-:-:S05]  /*8450*/  IMAD.X R13, R7, 0x1, R21, P6 ;  /* 0x00000001070d7824 */ /* 0x000fca00030e0615 */
[----:B------:R1:W-:Y:S01]  /*8460*/  @P4 STG.E.U16 desc[UR12][R12.64], R47 ;  /* 0x0000002f0c004986 */ /* 0x0003e2000c10150c */
[----:B------:R-:W-:Y:S05]  /*8470*/  @!P5 BRA `(.L_x_234) ;  /* 0x00000000000cd947 */ /* 0x000fea0003800000 */
[----:B-1----:R-:W-:-:S04]  /*8480*/  IADD3 R12, P4, R4, UR8, RZ ;  /* 0x00000008040c7c10 */ /* 0x002fc8000ff9e0ff */
[----:B------:R-:W-:-:S05]  /*8490*/  IADD3.X R13, R5, UR4, RZ, P4, !PT ;  /* 0x00000004050d7c10 */ /* 0x000fca000a7fe4ff */
[----:B------:R3:W5:Y:S04]  /*84a0*/  LDG.E.LTC128B.U16 R10, desc[UR12][R12.64] ;  /* 0x0000000c0c0a7981 */ /* 0x000768000c1e1520 */
.L_x_234:
[----:B------:R-:W-:Y:S05]  /*84b0*/  BSYNC B0 ;  /* 0x0000000000007941 */ /* 0x000fea0003800000 */
.L_x_233:
        /* <DEDUP_REMOVED lines=13> */
.L_x_236:
[----:B------:R-:W-:Y:S05]  /*8590*/  BSYNC B0 ;  /* 0x0000000000007941 */ /* 0x000fea0003800000 */
.L_x_235:
        /* <DEDUP_REMOVED lines=13> */
.L_x_238:
[----:B------:R-:W-:Y:S05]  /*8670*/  BSYNC B0 ;  /* 0x0000000000007941 */ /* 0x000fea0003800000 */
.L_x_237:
        /* <DEDUP_REMOVED lines=13> */
.L_x_240:
[----:B------:R-:W-:Y:S05]  /*8750*/  BSYNC B0 ;  /* 0x0000000000007941 */ /* 0x000fea0003800000 */
.L_x_239:
        /* <DEDUP_REMOVED lines=13> */
.L_x_242:
[----:B------:R-:W-:Y:S05]  /*8830*/  BSYNC B0 ;  /* 0x0000000000007941 */ /* 0x000fea0003800000 */
.L_x_241:
[----:B-1-3-5:R-:W-:Y:S01]  /*8840*/  IMAD.U32 R13, R10, 0x10000, RZ ;  /* 0x000100000a0d7824 */ /* 0x02afe200078e00ff */
[----:B------:R-:W-:Y:S01]  /*8850*/  IADD3 R12, P4, R2, R109, RZ ;  /* 0x0000006d020c7210 */ /* 0x000fe20007f9e0ff */
[----:B------:R-:W-:Y:S01]  /*8860*/  BSSY B0, `(.L_x_243) ;  /* 0x000000b000007945 */ /* 0x000fe20003800000 */
[----:B------:R-:W-:Y:S01]  /*8870*/  ISETP.GT.AND P2, PT, R0, 0xc0, P0 ;  /* 0x000000c00000780c */ /* 0x000fe20000744270 */
[----:B------:R-:W-:-:S04]  /*8880*/  FMUL R13, R13, R14 ;  /* 0x0000000e0d0d7220 */ /* 0x000fc80000400000 */
[----:B------:R-:W-:-:S05]  /*8890*/  FFMA R13, R52, R11, R13 ;  /* 0x0000000b340d7223 */ /* 0x000fca000000000d */
[----:B------:R-:W-:Y:S01]  /*88a0*/  F2FP.BF16.F32.PACK_AB R15, RZ, R13 ;  /* 0x0000000dff0f723e */ /* 0x000fe200000010ff */
[----:B------:R-:W-:Y:S01]  /*88b0*/  IMAD.X R13, R3, 0x1, R21, P4 ;  /* 0x00000001030d7824 */ /* 0x000fe200020e0615 */
[----:B--2---:R-:W-:-:S04]  /*88c0*/  IADD3 R4, P4, R4, UR5, RZ ;  /* 0x0000000504047c10 */ /* 0x004fc8000ff9e0ff */
[----:B------:R1:W-:Y:S01]  /*88d0*/  @P3 STG.E.U16 desc[UR12][R12.64], R15 ;  /* 0x0000000f0c003986 */ /* 0x0003e2000c10150c */
[----:B------:R-:W-:Y:S01]  /*88e0*/  IADD3.X R5, R5, UR4, RZ, P4, !PT ;  /* 0x0000000405057c10 */ /* 0x000fe2000a7fe4ff */
[----:B------:R-:W-:Y:S07]  /*88f0*/  @!P2 BRA `(.L_x_244) ;  /* 0x000000000004a947 */ /* 0x000fee0003800000 */
[----:B------:R2:W5:Y:S02]  /*8900*/  LDG.E.LTC128B.U16 R10, desc[UR12][R4.64] ;  /* 0x0000000c040a7981 */ /* 0x000564000c1e1520 */
.L_x_244:
[----:B------:R-:W-:Y:S05]  /*8910*/  BSYNC B0 ;  /* 0x0000000000007941 */ /* 0x000fea0003800000 */
.L_x_243:
[----:B--2--5:R-:W-:Y:S01]  /*8920*/  IMAD.U32 R5, R10, 0x10000, RZ ;  /* 0x000100000a057824 */ /* 0x024fe200078e00ff */
[----:B------:R-:W-:Y:S01]  /*8930*/  IADD3 R2, P3, R2, R111, RZ ;  /* 0x0000006f02027210 */ /* 0x000fe20007f7e0ff */
[----:B------:R-:W-:Y:S01]  /*8940*/  BSSY B0, `(.L_x_245) ;  /* 0x000000b000007945 */ /* 0x000fe20003800000 */
[----:B------:R-:W-:Y:S01]  /*8950*/  ISETP.GT.AND P1, PT, R0, 0xc8, P1 ;  /* 0x000000c80000780c */ /* 0x000fe20000f24270 */
[----:B------:R-:W-:Y:S02]  /*8960*/  FMUL R4, R5, R14 ;  /* 0x0000000e05047220 */ /* 0x000fe40000400000 */
[----:B------:R-:W-:Y:S02]  /*8970*/  IMAD.X R3, R3, 0x1, R21, P3 ;  /* 0x0000000103037824 */ /* 0x000fe400018e0615 */
[----:B------:R-:W-:-:S05]  /*8980*/  FFMA R4, R53, R11, R4 ;  /* 0x0000000b35047223 */ /* 0x000fca0000000004 */
[----:B------:R-:W-:-:S05]  /*8990*/  F2FP.BF16.F32.PACK_AB R4, RZ, R4 ;  /* 0x00000004ff04723e */ /* 0x000fca00000010ff */
[----:B------:R2:W-:Y:S01]  /*89a0*/  @P2 STG.E.U16 desc[UR12][R2.64], R4 ;  /* 0x0000000402002986 */ /* 0x0005e2000c10150c */
[----:B------:R-:W-:Y:S05]  /*89b0*/  @!P1 BRA `(.L_x_246) ;  /* 0x00000000000c9947 */ /* 0x000fea0003800000 */
[----:B--2---:R-:W-:-:S04]  /*89c0*/  IADD3 R2, P2, R8, UR6, RZ ;  /* 0x0000000608027c10 */ /* 0x004fc8000ff5e0ff */
[----:B------:R-:W-:-:S05]  /*89d0*/  IADD3.X R3, R9, UR4, RZ, P2, !PT ;  /* 0x0000000409037c10 */ /* 0x000fca00097fe4ff */
[----:B------:R3:W5:Y:S04]  /*89e0*/  LDG.E.LTC128B.U16 R10, desc[UR12][R2.64] ;  /* 0x0000000c020a7981 */ /* 0x000768000c1e1520 */
.L_x_246:
[----:B------:R-:W-:Y:S05]  /*89f0*/  BSYNC B0 ;  /* 0x0000000000007941 */ /* 0x000fea0003800000 */
.L_x_245:
[----:B--23-5:R-:W-:Y:S01]  /*8a00*/  IMAD.U32 R3, R10, 0x10000, RZ ;  /* 0x000100000a037824 */ /* 0x02cfe200078e00ff */
[----:B------:R-:W-:Y:S01]  /*8a10*/  IADD3 R2, P2, R6, R109, RZ ;  /* 0x0000006d06027210 */ /* 0x000fe20007f5e0ff */
[----:B------:R-:W-:Y:S01]  /*8a20*/  BSSY B0, `(.L_x_247) ;  /* 0x000000c000007945 */ /* 0x000fe20003800000 */
[----:B------:R-:W-:Y:S01]  /*8a30*/  ISETP.GT.AND P0, PT, R0, 0xc8, P0 ;  /* 0x000000c80000780c */ /* 0x000fe20000704270 */
[----:B------:R-:W-:-:S04]  /*8a40*/  FMUL R3, R3, R14 ;  /* 0x0000000e03037220 */ /* 0x000fc80000400000 */
[----:B------:R-:W-:-:S05]  /*8a50*/  FFMA R3, R54, R11, R3 ;  /* 0x0000000b36037223 */ /* 0x000fca0000000003 */
[----:B------:R-:W-:Y:S01]  /*8a60*/  F2FP.BF16.F32.PACK_AB R5, RZ, R3 ;  /* 0x00000003ff05723e */ /* 0x000fe200000010ff */
[----:B------:R-:W-:Y:S01]  /*8a70*/  IMAD.X R3, R7, 0x1, R21, P2 ;  /* 0x0000000107037824 */ /* 0x000fe200010e0615 */
[----:B------:R-:W-:Y:S02]  /*8a80*/  IADD3 R4, P2, R8, UR5, RZ ;  /* 0x0000000508047c10 */ /* 0x000fe4000ff5e0ff */
[----:B------:R-:W-:Y:S02]  /*8a90*/  PRMT R0, R5, 0x7610, R0 ;  /* 0x0000761005007816 */ /* 0x000fe40000000000 */
[----:B------:R-:W-:-:S03]  /*8aa0*/  IADD3.X R5, R9, UR4, RZ, P2, !PT ;  /* 0x0000000409057c10 */ /* 0x000fc600097fe4ff */
[----:B------:R2:W-:Y:S01]  /*8ab0*/  @P1 STG.E.U16 desc[UR12][R2.64], R0 ;  /* 0x0000000002001986 */ /* 0x0005e2000c10150c */
[----:B------:R-:W-:Y:S05]  /*8ac0*/  @!P0 BRA `(.L_x_248) ;  /* 0x0000000000048947 */ /* 0x000fea0003800000 */
[----:B------:R3:W5:Y:S02]  /*8ad0*/  LDG.E.LTC128B.U16 R10, desc[UR12][R4.64] ;  /* 0x0000000c040a7981 */ /* 0x000764000c1e1520 */
.L_x_248:
[----:B------:R-:W-:Y:S05]  /*8ae0*/  BSYNC B0 ;  /* 0x0000000000007941 */ /* 0x000fea0003800000 */
.L_x_247:
[----:B--2--5:R-:W-:Y:S01]  /*8af0*/  IMAD.U32 R3, R10, 0x10000, RZ ;  /* 0x000100000a037824 */ /* 0x024fe200078e00ff */
[----:B------:R-:W-:-:S03]  /*8b00*/  IADD3 R2, P1, R6, R111, RZ ;  /* 0x0000006f06027210 */ /* 0x000fc60007f3e0ff */
[----:B------:R-:W-:-:S04]  /*8b10*/  FMUL R14, R3, R14 ;  /* 0x0000000e030e7220 */ /* 0x000fc80000400000 */
[----:B------:R-:W-:Y:S01]  /*8b20*/  FFMA R14, R55, R11, R14 ;  /* 0x0000000b370e7223 */ /* 0x000fe2000000000e */
[----:B------:R-:W-:Y:S06]  /*8b30*/  @!P0 EXIT ;  /* 0x000000000000894d */ /* 0x000fec0003800000 */
[----:B------:R-:W-:Y:S01]  /*8b40*/  F2FP.BF16.F32.PACK_AB R14, RZ, R14 ;  /* 0x0000000eff0e723e */ /* 0x000fe200000010ff */
[----:B------:R-:W-:-:S05]  /*8b50*/  IMAD.X R3, R7, 0x1, R21, P1 ;  /* 0x0000000107037824 */ /* 0x000fca00008e0615 */
[----:B------:R-:W-:Y:S01]  /*8b60*/  STG.E.U16 desc[UR12][R2.64], R14 ;  /* 0x0000000e02007986 */ /* 0x000fe2000c10150c */
[----:B------:R-:W-:Y:S05]  /*8b70*/  EXIT ;  /* 0x000000000000794d */ /* 0x000fea0003800000 */
.L_x_28:
[----:B------:R-:W-:Y:S01]  /*8b80*/  ULDC.64 UR4, c[0x0][0x5c8] ;  /* 0x0001720000047ab9 */ /* 0x000fe20000000a00 */
[-C--:B------:R-:W-:Y:S01]  /*8b90*/  FMUL R120, R120, R11.reuse ;  /* 0x0000000b78787220 */ /* 0x080fe20000400000 */
[----:B------:R-:W-:Y:S01]  /*8ba0*/  LEA R2, P1, R18, UR4, 0x1 ;  /* 0x0000000412027c11 */ /* 0x000fe2000f8208ff */
[-C--:B------:R-:W-:Y:S01]  /*8bb0*/  FMUL R121, R121, R11.reuse ;  /* 0x0000000b79797220 */ /* 0x080fe20000400000 */
[----:B------:R-:W-:Y:S01]  /*8bc0*/  ISETP.GT.AND P4, PT, R10, 0x1, PT ;  /* 0x000000010a00780c */ /* 0x000fe20003f84270 */
[-C--:B------:R-:W-:Y:S01]  /*8bd0*/  FMUL R122, R122, R11.reuse ;  /* 0x0000000b7a7a7220 */ /* 0x080fe20000400000 */
[----:B------:R-:W-:Y:S01]  /*8be0*/  F2FP.BF16.F32.PACK_AB R120, RZ, R120 ;  /* 0x00000078ff78723e */ /* 0x000fe200000010ff */
[-C--:B------:R-:W-:Y:S01]  /*8bf0*/  FMUL R123, R123, R11.reuse ;  /* 0x0000000b7b7b7220 */ /* 0x080fe20000400000 */
[----:B------:R-:W-:Y:S01]  /*8c00*/  LEA.HI.X R3, R18, UR5, R21, 0x1, P1 ;  /* 0x0000000512037c11 */ /* 0x000fe200088f0c15 */
[-C--:B------:R-:W-:Y:S01]  /*8c10*/  FMUL R124, R124, R11.reuse ;  /* 0x0000000b7c7c7220 */ /* 0x080fe20000400000 */
[----:B------:R-:W-:Y:S01]  /*8c20*/  ISETP.GT.AND P2, PT, R10, RZ, PT ;  /* 0x000000ff0a00720c */ /* 0x000fe20003f44270 */
[-C--:B------:R-:W-:Y:S01]  /*8c30*/  FMUL R125, R125, R11.reuse ;  /* 0x0000000b7d7d7220 */ /* 0x080fe20000400000 */
[C---:B------:R-:W-:Y:S01]  /*8c40*/  ISETP.GT.AND P1, PT, R0.reuse, RZ, P4 ;  /* 0x000000ff0000720c */ /* 0x040fe20002724270 */
[----:B------:R-:W-:Y:S01]  /*8c50*/  @P0 STG.E.U16 desc[UR12][R2.64], R120 ;  /* 0x0000007802000986 */ /* 0x000fe2000c10150c */
[----:B------:R-:W-:Y:S01]  /*8c60*/  ISETP.GT.AND P2, PT, R0, 0x8, P2 ;  /* 0x000000080000780c */ /* 0x000fe20001744270 */
[-C--:B------:R-:W-:Y:S01]  /*8c70*/  FMUL R126, R126, R11.reuse ;  /* 0x0000000b7e7e7220 */ /* 0x080fe20000400000 */
[----:B------:R-:W-:Y:S01]  /*8c80*/  ISETP.GT.AND P0, PT, R0, 0x8, P4 ;  /* 0x000000080000780c */ /* 0x000fe20002704270 */
[-C--:B------:R-:W-:Y:S01]  /*8c90*/  FMUL R127, R127, R11.reuse ;  /* 0x0000000b7f7f7220 */ /* 0x080fe20000400000 */
[----:B------:R-:W-:Y:S01]  /*8ca0*/  SHF.L.U64.HI R15, R16, 0x1, R15 ;  /* 0x00000001100f7819 */ /* 0x000fe2000001020f */
[-C--:B------:R-:W-:Y:S01]  /*8cb0*/  FMUL R128, R128, R11.reuse ;  /* 0x0000000b80807220 */ /* 0x080fe20000400000 */
[----:B------:R-:W-:Y:S01]  /*8cc0*/  LEA R4, P3, R16, R2, 0x1 ;  /* 0x0000000210047211 */ /* 0x000fe200078608ff */
[----:B------:R-:W-:Y:S01]  /*8cd0*/  FMUL R129, R129, R11 ;  /* 0x0000000b81817220 */ /* 0x000fe20000400000 */
[----:B------:R-:W-:Y:S01]  /*8ce0*/  F2FP.BF16.F32.PACK_AB R121, RZ, R121 ;  /* 0x00000079ff79723e */ /* 0x000fe200000010ff */
[----:B------:R-:W-:Y:S01]  /*8cf0*/  FMUL R130, R130, R11 ;  /* 0x0000000b82827220 */ /* 0x000fe20000400000 */
[----:B------:R-:W-:Y:S01]  /*8d00*/  F2FP.BF16.F32.PACK_AB R122, RZ, R122 ;  /* 0x0000007aff7a723e */ /* 0x000fe200000010ff */
[----:B------:R-:W-:Y:S01]  /*8d10*/  IMAD.X R5, R15, 0x1, R3, P3 ;  /* 0x000000010f057824 */ /* 0x000fe200018e0603 */
[----:B------:R-:W-:Y:S01]  /*8d20*/  F2FP.BF16.F32.PACK_AB R123, RZ, R123 ;  /* 0x0000007bff7b723e */ /* 0x000fe200000010ff */
[----:B------:R-:W-:Y:S01]  /*8d30*/  @P1 STG.E.U16 desc[UR12][R2.64+0x2], R121 ;  /* 0x0000027902001986 */ /* 0x000fe2000c10150c */
[C---:B------:R-:W-:Y:S01]  /*8d40*/  ISETP.GT.AND P5, PT, R10.reuse, 0x8, PT ;  /* 0x000000080a00780c */ /* 0x040fe20003fa4270 */
[-C--:B------:R-:W-:Y:S01]  /*8d50*/  FMUL R131, R131, R11.reuse ;  /* 0x0000000b83837220 */ /* 0x080fe20000400000 */
[----:B------:R-:W-:Y:S01]  /*8d60*/  ISETP.GT.AND P4, PT, R10, 0x9, PT ;  /* 0x000000090a00780c */ /* 0x000fe20003f84270 */
[----:B------:R-:W-:Y:S01]  /*8d70*/  @P2 STG.E.U16 desc[UR12][R4.64], R122 ;  /* 0x0000007a04002986 */ /* 0x000fe2000c10150c */
[----:B------:R-:W-:Y:S01]  /*8d80*/  ISETP.GT.AND P1, PT, R0, RZ, P5 ;  /* 0x000000ff0000720c */ /* 0x000fe20002f24270 */
[----:B------:R-:W-:Y:S01]  /*8d90*/  IMAD.SHL.U32 R9, R12, 0x80, RZ ;  /* 0x000000800c097824 */ /* 0x000fe200078e00ff */
[C---:B------:R-:W-:Y:S01]  /*8da0*/  ISETP.GT.AND P2, PT, R0.reuse, RZ, P4 ;  /* 0x000000ff0000720c */ /* 0x040fe20002744270 */
[----:B------:R-:W-:Y:S01]  /*8db0*/  @P0 STG.E.U16 desc[UR12][R4.64+0x2], R123 ;  /* 0x0000027b04000986 */ /* 0x000fe2000c10150c */
[----:B------:R-:W-:Y:S01]  /*8dc0*/  ISETP.GT.AND P0, PT, R0, 0x8, P5 ;  /* 0x000000080000780c */ /* 0x000fe20002f04270 */
[-C--:B------:R-:W-:Y:S01]  /*8dd0*/  FMUL R132, R132, R11.reuse ;  /* 0x0000000b84847220 */ /* 0x080fe20000400000 */
[----:B------:R-:W-:Y:S01]  /*8de0*/  F2FP.BF16.F32.PACK_AB R124, RZ, R124 ;  /* 0x0000007cff7c723e */ /* 0x000fe200000010ff */
[----:B------:R-:W-:Y:S01]  /*8df0*/  FMUL R133, R133, R11 ;  /* 0x0000000b85857220 */ /* 0x000fe20000400000 */
[----:B------:R-:W-:Y:S01]  /*8e00*/  F2FP.BF16.F32.PACK_AB R125, RZ, R125 ;  /* 0x0000007dff7d723e */ /* 0x000fe200000010ff */
[-C--:B------:R-:W-:Y:S01]  /*8e10*/  FMUL R134, R134, R11.reuse ;  /* 0x0000000b86867220 */ /* 0x080fe20000400000 */
[----:B------:R-:W-:Y:S01]  /*8e20*/  F2FP.BF16.F32.PACK_AB R126, RZ, R126 ;  /* 0x0000007eff7e723e */ /* 0x000fe200000010ff */
[-C--:B------:R-:W-:Y:S01]  /*8e30*/  FMUL R135, R135, R11.reuse ;  /* 0x0000000b87877220 */ /* 0x080fe20000400000 */
[----:B------:R-:W-:Y:S01]  /*8e40*/  ISETP.GT.AND P3, PT, R10, 0x10, PT ;  /* 0x000000100a00780c */ /* 0x000fe20003f64270 */
[----:B------:R-:W-:Y:S01]  /*8e50*/  @P1 STG.E.U16 desc[UR12][R2.64+0x10], R124 ;  /* 0x0000107c02001986 */ /* 0x000fe2000c10150c */
[----:B------:R-:W-:Y:S01]  /*8e60*/  ISETP.GT.AND P1, PT, R0, 0x8, P4 ;  /* 0x000000080000780c */ /* 0x000fe20002724270 */
[----:B------:R-:W-:Y:S01]  /*8e70*/  FMUL R136, R136, R11 ;  /* 0x0000000b88887220 */ /* 0x000fe20000400000 */
[----:B------:R-:W-:Y:S01]  /*8e80*/  F2FP.BF16.F32.PACK_AB R127, RZ, R127 ;  /* 0x0000007fff7f723e */ /* 0x000fe200000010ff */
[----:B------:R-:W-:Y:S01]  /*8e90*/  @P2 STG.E.U16 desc[UR12][R2.64+0x12], R125 ;  /* 0x0000127d02002986 */ /* 0x000fe2000c10150c */
[----:B------:R-:W-:Y:S01]  /*8ea0*/  F2FP.BF16.F32.PACK_AB R128, RZ, R128 ;  /* 0x00000080ff80723e */ /* 0x000fe200000010ff */
[-C--:B------:R-:W-:Y:S01]  /*8eb0*/  FMUL R137, R137, R11.reuse ;  /* 0x0000000b89897220 */ /* 0x080fe20000400000 */
[----:B------:R-:W-:Y:S01]  /*8ec0*/  ISETP.GT.AND P2, PT, R10, 0x11, PT ;  /* 0x000000110a00780c */ /* 0x000fe20003f44270 */
[----:B------:R-:W-:Y:S01]  /*8ed0*/  @P0 STG.E.U16 desc[UR12][R4.64+0x10], R126 ;  /* 0x0000107e04000986 */ /* 0x000fe2000c10150c */
[----:B------:R-:W-:Y:S01]  /*8ee0*/  ISETP.GT.AND P0, PT, R0, RZ, P3 ;  /* 0x000000ff0000720c */ /* 0x000fe20001f04270 */
[----:B------:R-:W-:Y:S01]  /*8ef0*/  FMUL R138, R138, R11 ;  /* 0x0000000b8a8a7220 */ /* 0x000fe20000400000 */
[----:B------:R-:W-:Y:S01]  /*8f00*/  F2FP.BF16.F32.PACK_AB R129, RZ, R129 ;  /* 0x00000081ff81723e */ /* 0x000fe200000010ff */
[----:B------:R-:W-:Y:S01]  /*8f10*/  FMUL R139, R139, R11 ;  /* 0x0000000b8b8b7220 */ /* 0x000fe20000400000 */
[----:B------:R-:W-:Y:S01]  /*8f20*/  F2FP.BF16.F32.PACK_AB R130, RZ, R130 ;  /* 0x00000082ff82723e */ /* 0x000fe200000010ff */
[----:B------:R-:W-:Y:S01]  /*8f30*/  @P1 STG.E.U16 desc[UR12][R4.64+0x12], R127 ;  /* 0x0000127f04001986 */ /* 0x000fe2000c10150c */
[----:B------:R-:W-:Y:S01]  /*8f40*/  F2FP.BF16.F32.PACK_AB R131, RZ, R131 ;  /* 0x00000083ff83723e */ /* 0x000fe200000010ff */
[-C--:B------:R-:W-:Y:S01]  /*8f50*/  FMUL R140, R140, R11.reuse ;  /* 0x0000000b8c8c7220 */ /* 0x080fe20000400000 */
[----:B------:R-:W-:Y:S01]  /*8f60*/  SHF.L.U64.HI R13, R12, 0x7, R13 ;  /* 0x000000070c0d7819 */ /* 0x000fe2000001020d */
[-C--:B------:R-:W-:Y:S01]  /*8f70*/  FMUL R141, R141, R11.reuse ;  /* 0x0000000b8d8d7220 */ /* 0x080fe20000400000 */
[----:B------:R-:W-:Y:S01]  /*8f80*/  LOP3.LUT R15, R9, 0x2, RZ, 0xfc, !PT ;  /* 0x00000002090f7812 */ /* 0x000fe200078efcff */
[-C--:B------:R-:W-:Y:S01]  /*8f90*/  FMUL R142, R142, R11.reuse ;  /* 0x0000000b8e8e7220 */ /* 0x080fe20000400000 */
[----:B------:R-:W-:Y:S01]  /*8fa0*/  F2FP.BF16.F32.PACK_AB R132, RZ, R132 ;  /* 0x00000084ff84723e */ /* 0x000fe200000010ff */
[----:B------:R0:W-:Y:S01]  /*8fb0*/  @P0 STG.E.U16 desc[UR12][R2.64+0x20], R128 ;  /* 0x0000208002000986 */ /* 0x0001e2000c10150c */
[----:B------:R-:W-:Y:S01]  /*8fc0*/  ISETP.GT.AND P0, PT, R0, RZ, P2 ;  /* 0x000000ff0000720c */ /* 0x000fe20001704270 */
[-C--:B------:R-:W-:Y:S01]  /*8fd0*/  FMUL R143, R143, R11.reuse ;  /* 0x0000000b8f8f7220 */ /* 0x080fe20000400000 */
[----:B------:R-:W-:Y:S01]  /*8fe0*/  ISETP.GT.AND P1, PT, R10, 0x19, PT ;  /* 0x000000190a00780c */ /* 0x000fe20003f24270 */
[----:B------:R-:W-:Y:S01]  /*8ff0*/  FMUL R144, R144, R11 ;  /* 0x0000000b90907220 */ /* 0x000fe20000400000 */
[----:B------:R-:W-:Y:S01]  /*9000*/  F2FP.BF16.F32.PACK_AB R133, RZ, R133 ;  /* 0x00000085ff85723e */ /* 0x000fe200000010ff */
[-C--:B------:R-:W-:Y:S01]  /*9010*/  FMUL R145, R145, R11.reuse ;  /* 0x0000000b91917220 */ /* 0x080fe20000400000 */
[----:B------:R-:W-:Y:S01]  /*9020*/  F2FP.BF16.F32.PACK_AB R134, RZ, R134 ;  /* 0x00000086ff86723e */ /* 0x000fe200000010ff */
[----:B------:R-:W-:Y:S01]  /*9030*/  FMUL R146, R146, R11 ;  /* 0x0000000b92927220 */ /* 0x000fe20000400000 */
[----:B------:R-:W-:Y:S01]  /*9040*/  F2FP.BF16.F32.PACK_AB R135, RZ, R135 ;  /* 0x00000087ff87723e */ /* 0x000fe200000010ff */
[-C--:B------:R-:W-:Y:S01]  /*9050*/  FMUL R147, R147, R11.reuse ;  /* 0x0000000b93937220 */ /* 0x080fe20000400000 */
[----:B------:R-:W-:Y:S01]  /*9060*/  F2FP.BF16.F32.PACK_AB R136, RZ, R136 ;  /* 0x00000088ff88723e */ /* 0x000fe200000010ff */
[----:B------:R-:W-:Y:S01]  /*9070*/  FMUL R148, R148, R11 ;  /* 0x0000000b94947220 */ /* 0x000fe20000400000 */
[----:B------:R-:W-:Y:S01]  /*9080*/  F2FP.BF16.F32.PACK_AB R137, RZ, R137 ;  /* 0x00000089ff89723e */ /* 0x000fe200000010ff */
[----:B------:R1:W-:Y:S01]  /*9090*/  @P0 STG.E.U16 desc[UR12][R2.64+0x22], R129 ;  /* 0x0000228102000986 */ /* 0x0003e2000c10150c */
[----:B------:R-:W-:Y:S01]  /*90a0*/  ISETP.GT.AND P0, PT, R0, 0x8, P3 ;  /* 0x000000080000780c */ /* 0x000fe20001f04270 */
[-C--:B------:R-:W-:Y:S01]  /*90b0*/  FMUL R149, R149, R11.reuse ;  /* 0x0000000b95957220 */ /* 0x080fe20000400000 */
[----:B------:R-:W-:Y:S01]  /*90c0*/  F2FP.BF16.F32.PACK_AB R138, RZ, R138 ;  /* 0x0000008aff8a723e */ /* 0x000fe200000010ff */
[----:B------:R-:W-:Y:S01]  /*90d0*/  FMUL R150, R150, R11 ;  /* 0x0000000b96967220 */ /* 0x000fe20000400000 */
[----:B------:R-:W-:Y:S01]  /*90e0*/  F2FP.BF16.F32.PACK_AB R139, RZ, R139 ;  /* 0x0000008bff8b723e */ /* 0x000fe200000010ff */
[-C--:B------:R-:W-:Y:S01]  /*90f0*/  FMUL R151, R151, R11.reuse ;  /* 0x0000000b97977220 */ /* 0x080fe20000400000 */
[----:B------:R-:W-:Y:S01]  /*9100*/  ISETP.GT.AND P5, PT, R10, 0x28, PT ;  /* 0x000000280a00780c */ /* 0x000fe20003fa4270 */
[-C--:B------:R-:W-:Y:S01]  /*9110*/  FMUL R88, R88, R11.reuse ;  /* 0x0000000b58587220 */ /* 0x080fe20000400000 */
[----:B------:R-:W-:Y:S01]  /*9120*/  F2FP.BF16.F32.PACK_AB R140, RZ, R140 ;  /* 0x0000008cff8c723e */ /* 0x000fe200000010ff */
[-C--:B------:R-:W-:Y:S01]  /*9130*/  FMUL R89, R89, R11.reuse ;  /* 0x0000000b59597220 */ /* 0x080fe20000400000 */
[----:B------:R-:W-:Y:S01]  /*9140*/  ISETP.GT.AND P4, PT, R10, 0x29, PT ;  /* 0x000000290a00780c */ /* 0x000fe20003f84270 */
[----:B------:R-:W-:Y:S01]  /*9150*/  FMUL R90, R90, R11 ;  /* 0x0000000b5a5a7220 */ /* 0x000fe20000400000 */
[----:B------:R-:W-:Y:S01]  /*9160*/  F2FP.BF16.F32.PACK_AB R141, RZ, R141 ;  /* 0x0000008dff8d723e */ /* 0x000fe200000010ff */
[----:B------:R-:W-:Y:S01]  /*9170*/  @P0 STG.E.U16 desc[UR12][R4.64+0x20], R130 ;  /* 0x0000208204000986 */ /* 0x000fe2000c10150c */
[----:B------:R-:W-:Y:S01]  /*9180*/  ISETP.GT.AND P0, PT, R0, 0x8, P2 ;  /* 0x000000080000780c */ /* 0x000fe20001704270 */
[-C--:B------:R-:W-:Y:S01]  /*9190*/  FMUL R91, R91, R11.reuse ;  /* 0x0000000b5b5b7220 */ /* 0x080fe20000400000 */
[----:B------:R-:W-:Y:S01]  /*91a0*/  ISETP.GT.AND P2, PT, R10, 0x18, PT ;  /* 0x000000180a00780c */ /* 0x000fe20003f44270 */
        /* <DEDUP_REMOVED lines=8> */
[----:B------:R-:W-:Y:S01]  /*9230*/  FMUL R96, R96, R11 ;  /* 0x0000000b60607220 */ /* 0x000fe20000400000 */
[----:B------:R-:W-:Y:S01]  /*9240*/  F2FP.BF16.F32.PACK_AB R145, RZ, R145 ;  /* 0x00000091ff91723e */ /* 0x000fe200000010ff */
[----:B------:R-:W-:Y:S01]  /*9250*/  @P0 STG.E.U16 desc[UR12][R4.64+0x22], R131 ;  /* 0x0000228304000986 */ /* 0x000fe2000c10150c */
[----:B------:R-:W-:Y:S01]  /*9260*/  IADD3 R6, P0, R9, R2, RZ ;  /* 0x0000000209067210 */ /* 0x000fe20007f1e0ff */
[-C--:B------:R-:W-:Y:S01]  /*9270*/  FMUL R97, R97, R11.reuse ;  /* 0x0000000b61617220 */ /* 0x080fe20000400000 */
[----:B------:R-:W-:Y:S01]  /*9280*/  F2FP.BF16.F32.PACK_AB R146, RZ, R146 ;  /* 0x00000092ff92723e */ /* 0x000fe200000010ff */
[----:B------:R-:W-:Y:S01]  /*9290*/  FMUL R98, R98, R11 ;  /* 0x0000000b62627220 */ /* 0x000fe20000400000 */
[----:B------:R-:W-:Y:S01]  /*92a0*/  F2FP.BF16.F32.PACK_AB R147, RZ, R147 ;  /* 0x00000093ff93723e */ /* 0x000fe200000010ff */
[--C-:B------:R-:W-:Y:S01]  /*92b0*/  IMAD.X R7, R13, 0x1, R3.reuse, P0 ;  /* 0x000000010d077824 */ /* 0x100fe200000e0603 */
[----:B------:R-:W-:Y:S01]  /*92c0*/  IADD3 R18, P0, R15, R2, RZ ;  /* 0x000000020f127210 */ /* 0x000fe20007f1e0ff */
[-C--:B------:R-:W-:Y:S01]  /*92d0*/  FMUL R99, R99, R11.reuse ;  /* 0x0000000b63637220 */ /* 0x080fe20000400000 */
[----:B------:R-:W-:Y:S01]  /*92e0*/  F2FP.BF16.F32.PACK_AB R148, RZ, R148 ;  /* 0x00000094ff94723e */ /* 0x000fe200000010ff */
[----:B------:R-:W-:Y:S01]  /*92f0*/  FMUL R100, R100, R11 ;  /* 0x0000000b64647220 */ /* 0x000fe20000400000 */
[----:B------:R-:W-:Y:S01]  /*9300*/  F2FP.BF16.F32.PACK_AB R149, RZ, R149 ;  /* 0x00000095ff95723e */ /* 0x000fe200000010ff */
[----:B------:R-:W-:Y:S01]  /*9310*/  IMAD.X R19, R13, 0x1, R3, P0 ;  /* 0x000000010d137824 */ /* 0x000fe200000e0603 */
[----:B------:R-:W-:Y:S01]  /*9320*/  ISETP.GT.AND P0, PT, R0, RZ, P2 ;  /* 0x000000ff0000720c */ /* 0x000fe20001704270 */
[-C--:B------:R-:W-:Y:S01]  /*9330*/  FMUL R101, R101, R11.reuse ;  /* 0x0000000b65657220 */ /* 0x080fe20000400000 */
[----:B------:R-:W-:Y:S01]  /*9340*/  F2FP.BF16.F32.PACK_AB R150, RZ, R150 ;  /* 0x00000096ff96723e */ /* 0x000fe200000010ff */
[----:B------:R-:W-:Y:S01]  /*9350*/  FMUL R102, R102, R11 ;  /* 0x0000000b66667220 */ /* 0x000fe20000400000 */
[----:B------:R-:W-:Y:S01]  /*9360*/  F2FP.BF16.F32.PACK_AB R151, RZ, R151 ;  /* 0x00000097ff97723e */ /* 0x000fe200000010ff */
[-C--:B------:R-:W-:Y:S01]  /*9370*/  FMUL R103, R103, R11.reuse ;  /* 0x0000000b67677220 */ /* 0x080fe20000400000 */
[----:B------:R-:W-:Y:S01]  /*9380*/  LOP3.LUT R21, R9, 0x10, RZ, 0xfc, !PT ;  /* 0x0000001009157812 */ /* 0x000fe200078efcff */
[-C--:B------:R-:W-:Y:S01]  /*9390*/  FMUL R104, R104, R11.reuse ;  /* 0x0000000b68687220 */ /* 0x080fe20000400000 */
[----:B------:R-:W-:Y:S01]  /*93a0*/  F2FP.BF16.F32.PACK_AB R88, RZ, R88 ;  /* 0x00000058ff58723e */ /* 0x000fe200000010ff */
[-C--:B------:R-:W-:Y:S01]  /*93b0*/  FMUL R105, R105, R11.reuse ;  /* 0x0000000b69697220 */ /* 0x080fe20000400000 */
[----:B------:R-:W-:Y:S01]  /*93c0*/  LOP3.LUT R23, R9, 0x12, RZ, 0xfc, !PT ;  /* 0x0000001209177812 */ /* 0x000fe200078efcff */
[----:B------:R-:W-:Y:S01]  /*93d0*/  FMUL R106, R106, R11 ;  /* 0x0000000b6a6a7220 */ /* 0x000fe20000400000 */
[----:B------:R-:W-:Y:S01]  /*93e0*/  F2FP.BF16.F32.PACK_AB R89, RZ, R89 ;  /* 0x00000059ff59723e */ /* 0x000fe200000010ff */
[----:B------:R-:W-:Y:S01]  /*93f0*/  @P0 STG.E.U16 desc[UR12][R2.64+0x30], R132 ;  /* 0x0000308402000986 */ /* 0x000fe2000c10150c */
[----:B------:R-:W-:Y:S01]  /*9400*/  ISETP.GT.AND P0, PT, R0, RZ, P1 ;  /* 0x000000ff0000720c */ /* 0x000fe20000f04270 */
        /* <DEDUP_REMOVED lines=8> */
[-C--:B------:R-:W-:Y:S01]  /*9490*/  FMUL R111, R111, R11.reuse ;  /* 0x0000000b6f6f7220 */ /* 0x080fe20000400000 */
[----:B------:R-:W-:Y:S01]  /*94a0*/  PRMT R8, R92, 0x7610, R8 ;  /* 0x000076105c087816 */ /* 0x000fe20000000008 */
[-C--:B------:R-:W-:Y:S01]  /*94b0*/  FMUL R112, R112, R11.reuse ;  /* 0x0000000b70707220 */ /* 0x080fe20000400000 */
[----:B------:R-:W-:Y:S01]  /*94c0*/  F2FP.BF16.F32.PACK_AB R94, RZ, R94 ;  /* 0x0000005eff5e723e */ /* 0x000fe200000010ff */
[----:B------:R-:W-:Y:S01]  /*94d0*/  @P0 STG.E.U16 desc[UR12][R2.64+0x32], R133 ;  /* 0x0000328502000986 */ /* 0x000fe2000c10150c */
[----:B------:R-:W-:Y:S01]  /*94e0*/  ISETP.GT.AND P0, PT, R0, 0x8, P2 ;  /* 0x000000080000780c */ /* 0x000fe20001704270 */
        /* <DEDUP_REMOVED lines=26> */
[----:B------:R-:W-:Y:S01]  /*9690*/  @P0 STG.E.U16 desc[UR12][R4.64+0x32], R135 ;  /* 0x0000328704000986 */ /* 0x000fe2000c10150c */
[----:B------:R-:W-:Y:S01]  /*96a0*/  ISETP.GT.AND P0, PT, R0, RZ, P2 ;  /* 0x000000ff0000720c */ /* 0x000fe20001704270 */
        /* <DEDUP_REMOVED lines=135> */
[----:B------:R-:W-:-:S02]  /*9f20*/  F2FP.BF16.F32.PACK_AB R33, RZ, R33 ;  /* 0x00000021ff21723e */ /* 0x000fc400000010ff */
[----:B------:R-:W-:Y:S01]  /*9f30*/  F2FP.BF16.F32.PACK_AB R34, RZ, R34 ;  /* 0x00000022ff22723e */ /* 0x000fe200000010ff */
[----:B------:R-:W-:Y:S01]  /*9f40*/  @P0 STG.E.U16 desc[UR12][R2.64+0x62], R145 ;  /* 0x0000629102000986 */ /* 0x000fe2000c10150c */
[----:B------:R-:W-:Y:S02]  /*9f50*/  ISETP.GT.AND P0, PT, R0, 0x8, P3 ;  /* 0x000000080000780c */ /* 0x000fe40001f04270 */
[----:B------:R-:W-:Y:S02]  /*9f60*/  F2FP.BF16.F32.PACK_AB R35, RZ, R35 ;  /* 0x00000023ff23723e */ /* 0x000fe400000010ff */
[----:B------:R-:W-:Y:S02]  /*9f70*/  F2FP.BF16.F32.PACK_AB R36, RZ, R36 ;  /* 0x00000024ff24723e */ /* 0x000fe400000010ff */
[----:B------:R-:W-:Y:S02]  /*9f80*/  F2FP.BF16.F32.PACK_AB R37, RZ, R37 ;  /* 0x00000025ff25723e */ /* 0x000fe400000010ff */
[----:B------:R-:W-:-:S02]  /*9f90*/  F2FP.BF16.F32.PACK_AB R38, RZ, R38 ;  /* 0x00000026ff26723e */ /* 0x000fc400000010ff */
[----:B------:R-:W-:Y:S02]  /*9fa0*/  F2FP.BF16.F32.PACK_AB R39, RZ, R39 ;  /* 0x00000027ff27723e */ /* 0x000fe400000010ff */
[----:B------:R-:W-:Y:S01]  /*9fb0*/  F2FP.BF16.F32.PACK_AB R40, RZ, R40 ;  /* 0x00000028ff28723e */ /* 0x000fe200000010ff */
[----:B------:R-:W-:Y:S01]  /*9fc0*/  @P0 STG.E.U16 desc[UR12][R4.64+0x60], R146 ;  /* 0x0000609204000986 */ /* 0x000fe2000c10150c */
[----:B------:R-:W-:Y:S02]  /*9fd0*/  ISETP.GT.AND P0, PT, R0, 0x8, P1 ;  /* 0x000000080000780c */ /* 0x000fe40000f04270 */
[----:B------:R-:W-:Y:S02]  /*9fe0*/  F2FP.BF16.F32.PACK_AB R41, RZ, R41 ;  /* 0x00000029ff29723e */ /* 0x000fe400000010ff */
[----:B------:R-:W-:Y:S02]  /*9ff0*/  F2FP.BF16.F32.PACK_AB R42, RZ, R42 ;  /* 0x0000002aff2a723e */ /* 0x000fe400000010ff */
[----:B------:R-:W-:-:S02]  /*a000*/  F2FP.BF16.F32.PACK_AB R43, RZ, R43 ;  /* 0x0000002bff2b723e */ /* 0x000fc400000010ff */
[----:B------:R-:W-:Y:S02]  /*a010*/  F2FP.BF16.F32.PACK_AB R44, RZ, R44 ;  /* 0x0000002cff2c723e */ /* 0x000fe400000010ff */
[----:B------:R-:W-:Y:S02]  /*a020*/  F2FP.BF16.F32.PACK_AB R45, RZ, R45 ;  /* 0x0000002dff2d723e */ /* 0x000fe400000010ff */
[----:B------:R-:W-:Y:S01]  /*a030*/  F2FP.BF16.F32.PACK_AB R46, RZ, R46 ;  /* 0x0000002eff2e723e */ /* 0x000fe200000010ff */
[----:B------:R-:W-:Y:S01]  /*a040*/  @P0 STG.E.U16 desc[UR12][R4.64+0x62], R147 ;  /* 0x0000629304000986 */ /* 0x000fe2000c10150c */
[----:B------:R-:W-:Y:S02]  /*a050*/  ISETP.GT.AND P0, PT, R0, RZ, P2 ;  /* 0x000000ff0000720c */ /* 0x000fe40001704270 */
[----:B------:R-:W-:Y:S02]  /*a060*/  F2FP.BF16.F32.PACK_AB R47, RZ, R47 ;  /* 0x0000002fff2f723e */ /* 0x000fe400000010ff */
[----:B------:R-:W-:-:S02]  /*a070*/  F2FP.BF16.F32.PACK_AB R48, RZ, R48 ;  /* 0x00000030ff30723e */ /* 0x000fc400000010ff */
[----:B------:R-:W-:Y:S02]  /*a080*/  F2FP.BF16.F32.PACK_AB R49, RZ, R49 ;  /* 0x00000031ff31723e */ /* 0x000fe400000010ff */
[----:B------:R-:W-:Y:S02]  /*a090*/  F2FP.BF16.F32.PACK_AB R50, RZ, R50 ;  /* 0x00000032ff32723e */ /* 0x000fe400000010ff */
[----:B------:R-:W-:Y:S02]  /*a0a0*/  F2FP.BF16.F32.PACK_AB R51, RZ, R51 ;  /* 0x00000033ff33723e */ /* 0x000fe400000010ff */
[----:B------:R-:W-:Y:S01]  /*a0b0*/  F2FP.BF16.F32.PACK_AB R52, RZ, R52 ;  /* 0x00000034ff34723e */ /* 0x000fe200000010ff */
[----:B------:R-:W-:Y:S01]  /*a0c0*/  @P0 STG.E.U16 desc[UR12][R2.64+0x70], R148 ;  /* 0x0000709402000986 */ /* 0x000fe2000c10150c */
[----:B------:R-:W-:Y:S02]  /*a0d0*/  ISETP.GT.AND P0, PT, R10, 0x39, PT ;  /* 0x000000390a00780c */ /* 0x000fe40003f04270 */
[----:B------:R-:W-:-:S02]  /*a0e0*/  F2FP.BF16.F32.PACK_AB R53, RZ, R53 ;  /* 0x00000035ff35723e */ /* 0x000fc400000010ff */
[----:B------:R-:W-:Y:S02]  /*a0f0*/  ISETP.GT.AND P6, PT, R0, RZ, P0 ;  /* 0x000000ff0000720c */ /* 0x000fe400007c4270 */
[----:B------:R-:W-:-:S11]  /*a100*/  F2FP.BF16.F32.PACK_AB R54, RZ, R54 ;  /* 0x00000036ff36723e */ /* 0x000fd600000010ff */
[----:B------:R-:W-:Y:S01]  /*a110*/  @P6 STG.E.U16 desc[UR12][R2.64+0x72], R149 ;  /* 0x0000729502006986 */ /* 0x000fe2000c10150c */
[----:B------:R-:W-:-:S13]  /*a120*/  ISETP.GT.AND P6, PT, R0, 0x8, P2 ;  /* 0x000000080000780c */ /* 0x000fda00017c4270 */
[----:B------:R-:W-:Y:S01]  /*a130*/  @P6 STG.E.U16 desc[UR12][R4.64+0x70], R150 ;  /* 0x0000709604006986 */ /* 0x000fe2000c10150c */
[----:B------:R-:W-:-:S13]  /*a140*/  ISETP.GT.AND P6, PT, R0, 0x8, P0 ;  /* 0x000000080000780c */ /* 0x000fda00007c4270 */
[----:B------:R-:W-:Y:S01]  /*a150*/  @P6 STG.E.U16 desc[UR12][R4.64+0x72], R151 ;  /* 0x0000729704006986 */ /* 0x000fe2000c10150c */
[----:B0-----:R-:W-:-:S05]  /*a160*/  IADD3 R128, P6, R21, R2, RZ ;  /* 0x0000000215807210 */ /* 0x001fca0007fde0ff */
[----:B-1----:R-:W-:Y:S01]  /*a170*/  IMAD.X R129, R13, 0x1, R3, P6 ;  /* 0x000000010d817824 */ /* 0x002fe200030e0603 */
[----:B------:R-:W-:-:S04]  /*a180*/  ISETP.GT.AND P6, PT, R10, RZ, PT ;  /* 0x000000ff0a00720c */ /* 0x000fc80003fc4270 */
[----:B------:R-:W-:-:S13]  /*a190*/  ISETP.GT.AND P6, PT, R0, 0x40, P6 ;  /* 0x000000400000780c */ /* 0x000fda00037c4270 */
[----:B------:R-:W-:Y:S01]  /*a1a0*/  @P6 STG.E.U16 desc[UR12][R6.64], R88 ;  /* 0x0000005806006986 */ /* 0x000fe2000c10150c */
[----:B------:R-:W-:-:S05]  /*a1b0*/  IADD3 R120, P6, R23, R2, RZ ;  /* 0x0000000217787210 */ /* 0x000fca0007fde0ff */
[----:B------:R-:W-:Y:S01]  /*a1c0*/  IMAD.X R121, R13, 0x1, R3, P6 ;  /* 0x000000010d797824 */ /* 0x000fe200030e0603 */
[----:B------:R-:W-:-:S04]  /*a1d0*/  ISETP.GT.AND P6, PT, R10, 0x1, PT ;  /* 0x000000010a00780c */ /* 0x000fc80003fc4270 */
[----:B------:R-:W-:-:S13]  /*a1e0*/  ISETP.GT.AND P6, PT, R0, 0x40, P6 ;  /* 0x000000400000780c */ /* 0x000fda00037c4270 */
[----:B------:R0:W-:Y:S01]  /*a1f0*/  @P6 STG.E.U16 desc[UR12][R18.64], R89 ;  /* 0x0000005912006986 */ /* 0x0001e2000c10150c */
[----:B------:R-:W-:-:S05]  /*a200*/  IADD3 R16, P6, R9, R4, RZ ;  /* 0x0000000409107210 */ /* 0x000fca0007fde0ff */
[----:B------:R-:W-:Y:S01]  /*a210*/  IMAD.X R17, R13, 0x1, R5, P6 ;  /* 0x000000010d117824 */ /* 0x000fe200030e0605 */
[----:B------:R-:W-:-:S04]  /*a220*/  ISETP.GT.AND P6, PT, R10, RZ, PT ;  /* 0x000000ff0a00720c */ /* 0x000fc80003fc4270 */
[----:B------:R-:W-:Y:S02]  /*a230*/  ISETP.GT.AND P6, PT, R0, 0x48, P6 ;  /* 0x000000480000780c */ /* 0x000fe400037c4270 */
[C---:B0-----:R-:W-:Y:S02]  /*a240*/  LOP3.LUT R19, R9.reuse, 0x20, RZ, 0xfc, !PT ;  /* 0x0000002009137812 */ /* 0x041fe400078efcff */
[----:B------:R-:W-:-:S09]  /*a250*/  LOP3.LUT R89, R9, 0x22, RZ, 0xfc, !PT ;  /* 0x0000002209597812 */ /* 0x000fd200078efcff */
        /* <DEDUP_REMOVED lines=8> */
[----:B------:R-:W-:-:S04]  /*a2e0*/  ISETP.GT.AND P6, PT, R10, 0x8, PT ;  /* 0x000000080a00780c */ /* 0x000fc80003fc4270 */
[----:B------:R-:W-:Y:S02]  /*a2f0*/  ISETP.GT.AND P6, PT, R0, 0x40, P6 ;  /* 0x000000400000780c */ /* 0x000fe400037c4270 */
[----:B0-----:R-:W-:-:S11]  /*a300*/  LOP3.LUT R91, R9, 0x30, RZ, 0xfc, !PT ;  /* 0x00000030095b7812 */ /* 0x001fd600078efcff */
[----:B------:R0:W-:Y:S01]  /*a310*/  @P6 STG.E.U16 desc[UR12][R128.64], R8 ;  /* 0x0000000880006986 */ /* 0x0001e2000c10150c */
[----:B------:R-:W-:-:S05]  /*a320*/  IADD3 R122, P6, R89, R2, RZ ;  /* 0x00000002597a7210 */ /* 0x000fca0007fde0ff */
[----:B------:R-:W-:Y:S01]  /*a330*/  IMAD.X R123, R13, 0x1, R3, P6 ;  /* 0x000000010d7b7824 */ /* 0x000fe200030e0603 */
[----:B------:R-:W-:-:S04]  /*a340*/  ISETP.GT.AND P6, PT, R10, 0x9, PT ;  /* 0x000000090a00780c */ /* 0x000fc80003fc4270 */
[----:B------:R-:W-:Y:S02]  /*a350*/  ISETP.GT.AND P6, PT, R0, 0x40, P6 ;  /* 0x000000400000780c */ /* 0x000fe400037c4270 */
[----:B0-----:R-:W-:-:S11]  /*a360*/  PRMT R8, R96, 0x7610, R8 ;  /* 0x0000761060087816 */ /* 0x001fd60000000008 */
[----:B------:R0:W-:Y:S01]  /*a370*/  @P6 STG.E.U16 desc[UR12][R120.64], R93 ;  /* 0x0000005d78006986 */ /* 0x0001e2000c10150c */
[----:B------:R-:W-:-:S05]  /*a380*/  IADD3 R92, P6, R21, R4, RZ ;  /* 0x00000004155c7210 */ /* 0x000fca0007fde0ff */
[----:B0-----:R-:W-:Y:S01]  /*a390*/  IMAD.X R93, R13, 0x1, R5, P6 ;  /* 0x000000010d5d7824 */ /* 0x001fe200030e0605 */
        /* <DEDUP_REMOVED lines=80> */
[----:B------:R-:W-:Y:S02]  /*a8a0*/  ISETP.GT.AND P6, PT, R0, 0x40, P5 ;  /* 0x000000400000780c */ /* 0x000fe40002fc4270 */
[----:B0-----:R-:W-:-:S11]  /*a8b0*/  LOP3.LUT R107, R9, 0x70, RZ, 0xfc, !PT ;  /* 0x00000070096b7812 */ /* 0x001fd600078efcff */
[----:B------:R-:W-:Y:S01]  /*a8c0*/  @P6 STG.E.U16 desc[UR12][R126.64], R8 ;  /* 0x000000087e006986 */ /* 0x000fe2000c10150c */
[----:B------:R-:W-:-:S05]  /*a8d0*/  IADD3 R122, P6, R105, R2, RZ ;  /* 0x00000002697a7210 */ /* 0x000fca0007fde0ff */
[----:B------:R-:W-:Y:S01]  /*a8e0*/  IMAD.X R123, R13, 0x1, R3, P6 ;  /* 0x000000010d7b7824 */ /* 0x000fe200030e0603 */
[----:B------:R-:W-:-:S13]  /*a8f0*/  ISETP.GT.AND P6, PT, R0, 0x40, P4 ;  /* 0x000000400000780c */ /* 0x000fda00027c4270 */
[----:B------:R0:W-:Y:S01]  /*a900*/  @P6 STG.E.U16 desc[UR12][R120.64], R109 ;  /* 0x0000006d78006986 */ /* 0x0001e2000c10150c */
[----:B------:R-:W-:-:S05]  /*a910*/  IADD3 R108, P6, R99, R4, RZ ;  /* 0x00000004636c7210 */ /* 0x000fca0007fde0ff */
[----:B0-----:R-:W-:Y:S01]  /*a920*/  IMAD.X R109, R13, 0x1, R5, P6 ;  /* 0x000000010d6d7824 */ /* 0x001fe200030e0605 */
[----:B------:R-:W-:-:S13]  /*a930*/  ISETP.GT.AND P6, PT, R0, 0x48, P5 ;  /* 0x000000480000780c */ /* 0x000fda0002fc4270 */
[----:B------:R0:W-:Y:S01]  /*a940*/  @P6 STG.E.U16 desc[UR12][R108.64], R110 ;  /* 0x0000006e6c006986 */ /* 0x0001e2000c10150c */
[----:B------:R-:W-:-:S05]  /*a950*/  IADD3 R126, P6, R101, R4, RZ ;  /* 0x00000004657e7210 */ /* 0x000fca0007fde0ff */
[----:B------:R-:W-:Y:S01]  /*a960*/  IMAD.X R127, R13, 0x1, R5, P6 ;  /* 0x000000010d7f7824 */ /* 0x000fe200030e0605 */
[----:B------:R-:W-:Y:S02]  /*a970*/  ISETP.GT.AND P6, PT, R0, 0x48, P4 ;  /* 0x000000480000780c */ /* 0x000fe400027c4270 */
[----:B0-----:R-:W-:-:S11]  /*a980*/  LOP3.LUT R109, R9, 0x72, RZ, 0xfc, !PT ;  /* 0x00000072096d7812 */ /* 0x001fd600078efcff */
[----:B------:R0:W-:Y:S01]  /*a990*/  @P6 STG.E.U16 desc[UR12][R126.64], R111 ;  /* 0x0000006f7e006986 */ /* 0x0001e2000c10150c */
[----:B------:R-:W-:-:S05]  /*a9a0*/  IADD3 R120, P6, R107, R2, RZ ;  /* 0x000000026b787210 */ /* 0x000fca0007fde0ff */
[----:B------:R-:W-:Y:S01]  /*a9b0*/  IMAD.X R121, R13, 0x1, R3, P6 ;  /* 0x000000010d797824 */ /* 0x000fe200030e0603 */
[----:B------:R-:W-:-:S13]  /*a9c0*/  ISETP.GT.AND P6, PT, R0, 0x40, P3 ;  /* 0x000000400000780c */ /* 0x000fda0001fc4270 */
        /* <DEDUP_REMOVED lines=13> */
[----:B-1----:R-:W-:-:S05]  /*aaa0*/  IADD3 R112, P6, R107, R4, RZ ;  /* 0x000000046b707210 */ /* 0x002fca0007fde0ff */
[----:B--2---:R-:W-:Y:S01]  /*aab0*/  IMAD.X R113, R13, 0x1, R5, P6 ;  /* 0x000000010d717824 */ /* 0x004fe200030e0605 */
[----:B------:R-:W-:-:S13]  /*aac0*/  ISETP.GT.AND P6, PT, R0, 0x40, P2 ;  /* 0x000000400000780c */ /* 0x000fda00017c4270 */
[----:B------:R-:W-:Y:S01]  /*aad0*/  @P6 STG.E.U16 desc[UR12][R120.64], R116 ;  /* 0x0000007478006986 */ /* 0x000fe2000c10150c */
[----:B------:R-:W-:-:S05]  /*aae0*/  IADD3 R4, P6, R109, R4, RZ ;  /* 0x000000046d047210 */ /* 0x000fca0007fde0ff */
[----:B------:R-:W-:Y:S01]  /*aaf0*/  IMAD.X R5, R13, 0x1, R5, P6 ;  /* 0x000000010d057824 */ /* 0x000fe200030e0605 */
[----:B------:R-:W-:-:S13]  /*ab00*/  ISETP.GT.AND P6, PT, R0, 0x40, P0 ;  /* 0x000000400000780c */ /* 0x000fda00007c4270 */
[----:B------:R-:W-:Y:S01]  /*ab10*/  @P6 STG.E.U16 desc[UR12][R128.64], R117 ;  /* 0x0000007580006986 */ /* 0x000fe2000c10150c */
[----:B---3--:R-:W-:-:S05]  /*ab20*/  IADD3 R2, P6, R6, R9, RZ ;  /* 0x0000000906027210 */ /* 0x008fca0007fde0ff */
[----:B------:R-:W-:Y:S01]  /*ab30*/  IMAD.X R3, R7, 0x1, R13, P6 ;  /* 0x0000000107037824 */ /* 0x000fe200030e060d */
[----:B------:R-:W-:-:S13]  /*ab40*/  ISETP.GT.AND P6, PT, R0, 0x48, P2 ;  /* 0x000000480000780c */ /* 0x000fda00017c4270 */
[----:B------:R1:W-:Y:S01]  /*ab50*/  @P6 STG.E.U16 desc[UR12][R112.64], R118 ;  /* 0x0000007670006986 */ /* 0x0003e2000c10150c */
[----:B0-----:R-:W-:-:S05]  /*ab60*/  IADD3 R110, P6, R15, R6, RZ ;  /* 0x000000060f6e7210 */ /* 0x001fca0007fde0ff */
[----:B------:R-:W-:Y:S01]  /*ab70*/  IMAD.X R111, R7, 0x1, R13, P6 ;  /* 0x00000001076f7824 */ /* 0x000fe200030e060d */
[----:B------:R-:W-:-:S13]  /*ab80*/  ISETP.GT.AND P6, PT, R0, 0x48, P0 ;  /* 0x000000480000780c */ /* 0x000fda00007c4270 */
[----:B------:R0:W-:Y:S01]  /*ab90*/  @P6 STG.E.U16 desc[UR12][R4.64], R119 ;  /* 0x0000007704006986 */ /* 0x0001e2000c10150c */
[----:B------:R-:W-:-:S05]  /*aba0*/  IADD3 R114, P6, R21, R6, RZ ;  /* 0x0000000615727210 */ /* 0x000fca0007fde0ff */
[----:B------:R-:W-:Y:S01]  /*abb0*/  IMAD.X R115, R7, 0x1, R13, P6 ;  /* 0x0000000107737824 */ /* 0x000fe200030e060d */
[----:B------:R-:W-:-:S04]  /*abc0*/  ISETP.GT.AND P6, PT, R10, RZ, PT ;  /* 0x000000ff0a00720c */ /* 0x000fc80003fc4270 */
[----:B------:R-:W-:-:S13]  /*abd0*/  ISETP.GT.AND P6, PT, R0, 0x80, P6 ;  /* 0x000000800000780c */ /* 0x000fda00037c4270 */
[----:B------:R2:W-:Y:S01]  /*abe0*/  @P6 STG.E.U16 desc[UR12][R2.64], R56 ;  /* 0x0000003802006986 */ /* 0x0005e2000c10150c */
[----:B-1----:R-:W-:-:S05]  /*abf0*/  IADD3 R112, P6, R23, R6, RZ ;  /* 0x0000000617707210 */ /* 0x002fca0007fde0ff */
[----:B------:R-:W-:Y:S01]  /*ac00*/  IMAD.X R113, R7, 0x1, R13, P6 ;  /* 0x0000000107717824 */ /* 0x000fe200030e060d */
[----:B------:R-:W-:-:S04]  /*ac10*/  ISETP.GT.AND P6, PT, R10, 0x1, PT ;  /* 0x000000010a00780c */ /* 0x000fc80003fc4270 */
[----:B------:R-:W-:-:S13]  /*ac20*/  ISETP.GT.AND P6, PT, R0, 0x80, P6 ;  /* 0x000000800000780c */ /* 0x000fda00037c4270 */
[----:B------:R1:W-:Y:S01]  /*ac30*/  @P6 STG.E.U16 desc[UR12][R110.64], R57 ;  /* 0x000000396e006986 */ /* 0x0003e2000c10150c */
[----:B0-----:R-:W-:-:S05]  /*ac40*/  IADD3 R4, P6, R16, R9, RZ ;  /* 0x0000000910047210 */ /* 0x001fca0007fde0ff */
[----:B------:R-:W-:Y:S01]  /*ac50*/  IMAD.X R5, R17, 0x1, R13, P6 ;  /* 0x0000000111057824 */ /* 0x000fe200030e060d */
[----:B------:R-:W-:-:S04]  /*ac60*/  ISETP.GT.AND P6, PT, R10, RZ, PT ;  /* 0x000000ff0a00720c */ /* 0x000fc80003fc4270 */
[----:B------:R-:W-:-:S13]  /*ac70*/  ISETP.GT.AND P6, PT, R0, 0x88, P6 ;  /* 0x000000880000780c */ /* 0x000fda00037c4270 */
[----:B------:R-:W-:Y:S01]  /*ac80*/  @P6 STG.E.U16 desc[UR12][R4.64], R58 ;  /* 0x0000003a04006986 */ /* 0x000fe2000c10150c */
[----:B--2---:R-:W-:-:S05]  /*ac90*/  IADD3 R56, P6, R16, R15, RZ ;  /* 0x0000000f10387210 */ /* 0x004fca0007fde0ff */
[----:B-1----:R-:W-:Y:S01]  /*aca0*/  IMAD.X R57, R17, 0x1, R13, P6 ;  /* 0x0000000111397824 */ /* 0x002fe200030e060d */
[----:B------:R-:W-:-:S04]  /*acb0*/  ISETP.GT.AND P6, PT, R10, 0x1, PT ;  /* 0x000000010a00780c */ /* 0x000fc80003fc4270 */
[----:B------:R-:W-:-:S13]  /*acc0*/  ISETP.GT.AND P6, PT, R0, 0x88, P6 ;  /* 0x000000880000780c */ /* 0x000fda00037c4270 */
[----:B------:R0:W-:Y:S01]  /*acd0*/  @P6 STG.E.U16 desc[UR12][R56.64], R59 ;  /* 0x0000003b38006986 */ /* 0x0001e2000c10150c */
        /* <DEDUP_REMOVED lines=10> */
[----:B0-----:R-:W-:-:S05]  /*ad80*/  IADD3 R56, P6, R21, R16, RZ ;  /* 0x0000001015387210 */ /* 0x001fca0007fde0ff */
        /* <DEDUP_REMOVED lines=9> */
[----:B-1----:R-:W-:-:S05]  /*ae20*/  IADD3 R60, P6, R91, R6, RZ ;  /* 0x000000065b3c7210 */ /* 0x002fca0007fde0ff */
[----:B--2---:R-:W-:Y:S01]  /*ae30*/  IMAD.X R61, R7, 0x1, R13, P6 ;  /* 0x00000001073d7824 */ /* 0x004fe200030e060d */
[----:B------:R-:W-:-:S04]  /*ae40*/  ISETP.GT.AND P6, PT, R10, 0x10, PT ;  /* 0x000000100a00780c */ /* 0x000fc80003fc4270 */
[----:B------:R-:W-:-:S13]  /*ae50*/  ISETP.GT.AND P6, PT, R0, 0x80, P6 ;  /* 0x000000800000780c */ /* 0x000fda00037c4270 */
[----:B------:R1:W-:Y:S01]  /*ae60*/  @P6 STG.E.U16 desc[UR12][R110.64], R64 ;  /* 0x000000406e006986 */ /* 0x0003e2000c10150c */
[----:B0-----:R-:W-:-:S05]  /*ae70*/  IADD3 R62, P6, R93, R6, RZ ;  /* 0x000000065d3e7210 */ /* 0x001fca0007fde0ff */
[----:B---3--:R-:W-:Y:S01]  /*ae80*/  IMAD.X R63, R7, 0x1, R13, P6 ;  /* 0x00000001073f7824 */ /* 0x008fe200030e060d */
        /* <DEDUP_REMOVED lines=14> */
[----:B0-----:R-:W-:Y:S01]  /*af70*/  IMAD.X R65, R7, 0x1, R13, P6 ;  /* 0x0000000107417824 */ /* 0x001fe200030e060d */
[----:B------:R-:W-:-:S04]  /*af80*/  ISETP.GT.AND P6, PT, R10, 0x18, PT ;  /* 0x000000180a00780c */ /* 0x000fc80003fc4270 */
[----:B------:R-:W-:-:S13]  /*af90*/  ISETP.GT.AND P6, PT, R0, 0x80, P6 ;  /* 0x000000800000780c */ /* 0x000fda00037c4270 */
[----:B------:R0:W-:Y:S01]  /*afa0*/  @P6 STG.E.U16 desc[UR12][R60.64], R68 ;  /* 0x000000443c006986 */ /* 0x0001e2000c10150c */
[----:B--2---:R-:W-:-:S05]  /*afb0*/  IADD3 R66, P6, R97, R6, RZ ;  /* 0x0000000661427210 */ /* 0x004fca0007fde0ff */
        /* <DEDUP_REMOVED lines=19> */
[----:B-1----:R-:W-:-:S05]  /*b0f0*/  IADD3 R62, P6, R101, R6, RZ ;  /* 0x00000006653e7210 */ /* 0x002fca0007fde0ff */
[----:B------:R-:W-:Y:S01]  /*b100*/  IMAD.X R63, R7, 0x1, R13, P6 ;  /* 0x00000001073f7824 */ /* 0x000fe200030e060d */
[----:B------:R-:W-:-:S04]  /*b110*/  ISETP.GT.AND P6, PT, R10, 0x21, PT ;  /* 0x000000210a00780c */ /* 0x000fc80003fc4270 */
[----:B------:R-:W-:-:S13]  /*b120*/  ISETP.GT.AND P6, PT, R0, 0x80, P6 ;  /* 0x000000800000780c */ /* 0x000fda00037c4270 */
[----:B------:R1:W-:Y:S01]  /*b130*/  @P6 STG.E.U16 desc[UR12][R66.64], R73 ;  /* 0x0000004942006986 */ /* 0x0003e2000c10150c */
[----:B--2---:R-:W-:-:S05]  /*b140*/  IADD3 R56, P6, R95, R16, RZ ;  /* 0x000000105f387210 */ /* 0x004fca0007fde0ff */
[----:B------:R-:W-:Y:S01]  /*b150*/  IMAD.X R57, R17, 0x1, R13, P6 ;  /* 0x0000000111397824 */ /* 0x000fe200030e060d */
[----:B------:R-:W-:-:S04]  /*b160*/  ISETP.GT.AND P6, PT, R10, 0x20, PT ;  /* 0x000000200a00780c */ /* 0x000fc80003fc4270 */
[----:B------:R-:W-:-:S13]  /*b170*/  ISETP.GT.AND P6, PT, R0, 0x88, P6 ;  /* 0x000000880000780c */ /* 0x000fda00037c4270 */
[----:B------:R2:W-:Y:S01]  /*b180*/  @P6 STG.E.U16 desc[UR12][R56.64], R74 ;  /* 0x0000004a38006986 */ /* 0x0005e2000c10150c */
[----:B---3--:R-:W-:-:S05]  /*b190*/  IADD3 R58, P6, R97, R16, RZ ;  /* 0x00000010613a7210 */ /* 0x008fca0007fde0ff */
[----:B------:R-:W-:Y:S01]  /*b1a0*/  IMAD.X R59, R17, 0x1, R13, P6 ;  /* 0x00000001113b7824 */ /* 0x000fe200030e060d */
[----:B------:R-:W-:-:S04]  /*b1b0*/  ISETP.GT.AND P6, PT, R10, 0x21, PT ;  /* 0x000000210a00780c */ /* 0x000fc80003fc4270 */
[----:B------:R-:W-:-:S13]  /*b1c0*/  ISETP.GT.AND P6, PT, R0, 0x88, P6 ;  /* 0x000000880000780c */ /* 0x000fda00037c4270 */
[----:B------:R3:W-:Y:S01]  /*b1d0*/  @P6 STG.E.U16 desc[UR12][R58.64], R75 ;  /* 0x0000004b3a006986 */ /* 0x0007e2000c10150c */
[----:B0-----:R-:W-:-:S05]  /*b1e0*/  IADD3 R64, P6, R103, R6, RZ ;  /* 0x0000000667407210 */ /* 0x001fca0007fde0ff */
[----:B------:R-:W-:Y:S01]  /*b1f0*/  IMAD.X R65, R7, 0x1, R13, P6 ;  /* 0x0000000107417824 */ /* 0x000fe200030e060d */
[----:B------:R-:W-:-:S13]  /*b200*/  ISETP.GT.AND P6, PT, R0, 0x80, P5 ;  /* 0x000000800000780c */ /* 0x000fda0002fc4270 */
[----:B------:R0:W-:Y:S01]  /*b210*/  @P6 STG.E.U16 desc[UR12][R60.64], R76 ;  /* 0x0000004c3c006986 */ /* 0x0001e2000c10150c */
[----:B-1----:R-:W-:-:S05]  /*b220*/  IADD3 R66, P6, R105, R6, RZ ;  /* 0x0000000669427210 */ /* 0x002fca0007fde0ff */
[----:B------:R-:W-:Y:S01]  /*b230*/  IMAD.X R67, R7, 0x1, R13, P6 ;  /* 0x0000000107437824 */ /* 0x000fe200030e060d */
[----:B------:R-:W-:-:S13]  /*b240*/  ISETP.GT.AND P6, PT, R0, 0x80, P4 ;  /* 0x000000800000780c */ /* 0x000fda00027c4270 */
[----:B------:R1:W-:Y:S01]  /*b250*/  @P6 STG.E.U16 desc[UR12][R62.64], R77 ;  /* 0x0000004d3e006986 */ /* 0x0003e2000c10150c */
[----:B--2---:R-:W-:-:S05]  /*b260*/  IADD3 R56, P6, R99, R16, RZ ;  /* 0x0000001063387210 */ /* 0x004fca0007fde0ff */
[----:B------:R-:W-:Y:S01]  /*b270*/  IMAD.X R57, R17, 0x1, R13, P6 ;  /* 0x0000000111397824 */ /* 0x000fe200030e060d */
[----:B------:R-:W-:-:S13]  /*b280*/  ISETP.GT.AND P6, PT, R0, 0x88, P5 ;  /* 0x000000880000780c */ /* 0x000fda0002fc4270 */
[----:B------:R2:W-:Y:S01]  /*b290*/  @P6 STG.E.U16 desc[UR12][R56.64], R78 ;  /* 0x0000004e38006986 */ /* 0x0005e2000c10150c */
[----:B---3--:R-:W-:-:S05]  /*b2a0*/  IADD3 R58, P6, R101, R16, RZ ;  /* 0x00000010653a7210 */ /* 0x008fca0007fde0ff */
[----:B------:R-:W-:Y:S01]  /*b2b0*/  IMAD.X R59, R17, 0x1, R13, P6 ;  /* 0x00000001113b7824 */ /* 0x000fe200030e060d */
[----:B------:R-:W-:-:S13]  /*b2c0*/  ISETP.GT.AND P6, PT, R0, 0x88, P4 ;  /* 0x000000880000780c */ /* 0x000fda00027c4270 */
[----:B------:R3:W-:Y:S01]  /*b2d0*/  @P6 STG.E.U16 desc[UR12][R58.64], R79 ;  /* 0x0000004f3a006986 */ /* 0x0007e2000c10150c */
[----:B0-----:R-:W-:-:S05]  /*b2e0*/  IADD3 R60, P6, R107, R6, RZ ;  /* 0x000000066b3c7210 */ /* 0x001fca0007fde0ff */
[----:B------:R-:W-:Y:S01]  /*b2f0*/  IMAD.X R61, R7, 0x1, R13, P6 ;  /* 0x00000001073d7824 */ /* 0x000fe200030e060d */
[----:B------:R-:W-:-:S13]  /*b300*/  ISETP.GT.AND P6, PT, R0, 0x80, P3 ;  /* 0x000000800000780c */ /* 0x000fda0001fc4270 */
[----:B------:R-:W-:Y:S01]  /*b310*/  @P6 STG.E.U16 desc[UR12][R64.64], R80 ;  /* 0x0000005040006986 */ /* 0x000fe2000c10150c */
[----:B-1----:R-:W-:-:S05]  /*b320*/  IADD3 R62, P6, R109, R6, RZ ;  /* 0x000000066d3e7210 */ /* 0x002fca0007fde0ff */
[----:B------:R-:W-:Y:S01]  /*b330*/  IMAD.X R63, R7, 0x1, R13, P6 ;  /* 0x00000001073f7824 */ /* 0x000fe200030e060d */
[----:B------:R-:W-:-:S13]  /*b340*/  ISETP.GT.AND P6, PT, R0, 0x80, P1 ;  /* 0x000000800000780c */ /* 0x000fda0000fc4270 */
[----:B------:R-:W-:Y:S01]  /*b350*/  @P6 STG.E.U16 desc[UR12][R66.64], R81 ;  /* 0x0000005142006986 */ /* 0x000fe2000c10150c */
[----:B------:R-:W-:-:S05]  /*b360*/  IADD3 R6, P6, R103, R16, RZ ;  /* 0x0000001067067210 */ /* 0x000fca0007fde0ff */
        /* <DEDUP_REMOVED lines=15> */
[----:B------:R-:W-:-:S05]  /*b460*/  IADD3 R16, P6, R2, R9, RZ ;  /* 0x0000000902107210 */ /* 0x000fca0007fde0ff */
        /* <DEDUP_REMOVED lines=9> */
[----:B------:R-:W-:-:S04]  /*b500*/  ISETP.GT.AND P6, PT, R10, RZ, PT ;  /* 0x000000ff0a00720c */ /* 0x000fc80003fc4270 */
[----:B------:R-:W-:-:S13]  /*b510*/  ISETP.GT.AND P6, PT, R0, 0xc0, P6 ;  /* 0x000000c00000780c */ /* 0x000fda00037c4270 */
[----:B------:R2:W-:Y:S01]  /*b520*/  @P6 STG.E.U16 desc[UR12][R16.64], R24 ;  /* 0x0000001810006986 */ /* 0x0005e2000c10150c */
[----:B0-----:R-:W-:-:S05]  /*b530*/  IADD3 R58, P6, R2, R23, RZ ;  /* 0x00000017023a7210 */ /* 0x001fca0007fde0ff */
[----:B------:R-:W-:Y:S01]  /*b540*/  IMAD.X R59, R3, 0x1, R13, P6 ;  /* 0x00000001033b7824 */ /* 0x000fe200030e060d */
[----:B------:R-:W-:-:S04]  /*b550*/  ISETP.GT.AND P6, PT, R10, 0x1, PT ;  /* 0x000000010a00780c */ /* 0x000fc80003fc4270 */
[----:B------:R-:W-:-:S13]  /*b560*/  ISETP.GT.AND P6, PT, R0, 0xc0, P6 ;  /* 0x000000c00000780c */ /* 0x000fda00037c4270 */
[----:B------:R-:W-:Y:S01]  /*b570*/  @P6 STG.E.U16 desc[UR12][R56.64], R25 ;  /* 0x0000001938006986 */ /* 0x000fe2000c10150c */
[----:B-1----:R-:W-:-:S05]  /*b580*/  IADD3 R6, P6, R4, R9, RZ ;  /* 0x0000000904067210 */ /* 0x002fca0007fde0ff */
[----:B------:R-:W-:Y:S01]  /*b590*/  IMAD.X R7, R5, 0x1, R13, P6 ;  /* 0x0000000105077824 */ /* 0x000fe200030e060d */
[----:B------:R-:W-:-:S04]  /*b5a0*/  ISETP.GT.AND P6, PT, R10, RZ, PT ;  /* 0x000000ff0a00720c */ /* 0x000fc80003fc4270 */
        /* <DEDUP_REMOVED lines=11> */
[----:B------:R-:W-:Y:S01]  /*b660*/  @P6 STG.E.U16 desc[UR12][R60.64], R28 ;  /* 0x0000001c3c006986 */ /* 0x000fe2000c10150c */
[----:B--2---:R-:W-:-:S05]  /*b670*/  IADD3 R16, P6, R2, R89, RZ ;  /* 0x0000005902107210 */ /* 0x004fca0007fde0ff */
[----:B------:R-:W-:Y:S01]  /*b680*/  IMAD.X R17, R3, 0x1, R13, P6 ;  /* 0x0000000103117824 */ /* 0x000fe200030e060d */
[----:B------:R-:W-:-:S04]  /*b690*/  ISETP.GT.AND P6, PT, R10, 0x9, PT ;  /* 0x000000090a00780c */ /* 0x000fc80003fc4270 */
[----:B------:R-:W-:-:S13]  /*b6a0*/  ISETP.GT.AND P6, PT, R0, 0xc0, P6 ;  /* 0x000000c00000780c */ /* 0x000fda00037c4270 */
[----:B------:R-:W-:Y:S01]  /*b6b0*/  @P6 STG.E.U16 desc[UR12][R58.64], R29 ;  /* 0x0000001d3a006986 */ /* 0x000fe2000c10150c */
        /* <DEDUP_REMOVED lines=34> */
[----:B------:R-:W-:Y:S01]  /*b8e0*/  @P6 STG.E.U16 desc[UR12][R20.64], R36 ;  /* 0x0000002414006986 */ /* 0x000fe2000c10150c */
[----:B---3--:R-:W-:-:S05]  /*b8f0*/  IADD3 R16, P6, R2, R97, RZ ;  /* 0x0000006102107210 */ /* 0x008fca0007fde0ff */
        /* <DEDUP_REMOVED lines=23> */
[----:B------:R-:W-:Y:S01]  /*ba70*/  @P6 STG.E.U16 desc[UR12][R16.64], R41 ;  /* 0x0000002910006986 */ /* 0x000fe2000c10150c */
[----:B------:R-:W-:-:S04]  /*ba80*/  ISETP.GT.AND P6, PT, R10, 0x20, PT ;  /* 0x000000200a00780c */ /* 0x000fc80003fc4270 */
[----:B------:R-:W-:-:S13]  /*ba90*/  ISETP.GT.AND P6, PT, R0, 0xc8, P6 ;  /* 0x000000c80000780c */ /* 0x000fda00037c4270 */
[----:B------:R-:W-:Y:S01]  /*baa0*/  @P6 STG.E.U16 desc[UR12][R18.64], R42 ;  /* 0x0000002a12006986 */ /* 0x000fe2000c10150c */
[----:B------:R-:W-:-:S04]  /*bab0*/  ISETP.GT.AND P6, PT, R10, 0x21, PT ;  /* 0x000000210a00780c */ /* 0x000fc80003fc4270 */
[----:B------:R-:W-:-:S13]  /*bac0*/  ISETP.GT.AND P6, PT, R0, 0xc8, P6 ;  /* 0x000000c80000780c */ /* 0x000fda00037c4270 */
[----:B------:R0:W-:Y:S01]  /*bad0*/  @P6 STG.E.U16 desc[UR12][R6.64], R43 ;  /* 0x0000002b06006986 */ /* 0x0001e2000c10150c */
[----:B-1----:R-:W-:-:S05]  /*bae0*/  IADD3 R8, P6, R2, R99, RZ ;  /* 0x0000006302087210 */ /* 0x002fca0007fde0ff */
[----:B------:R-:W-:Y:S01]  /*baf0*/  IMAD.X R9, R3, 0x1, R13, P6 ;  /* 0x0000000103097824 */ /* 0x000fe200030e060d */
[C---:B------:R-:W-:Y:S02]  /*bb00*/  ISETP.GT.AND P6, PT, R0.reuse, 0xc0, P5 ;  /* 0x000000c00000780c */ /* 0x040fe40002fc4270 */
[----:B------:R-:W-:-:S11]  /*bb10*/  ISETP.GT.AND P5, PT, R0, 0xc8, P5 ;  /* 0x000000c80000780c */ /* 0x000fd60002fa4270 */
[----:B------:R1:W-:Y:S01]  /*bb20*/  @P6 STG.E.U16 desc[UR12][R8.64], R44 ;  /* 0x0000002c08006986 */ /* 0x0003e2000c10150c */
[----:B--2---:R-:W-:-:S05]  /*bb30*/  IADD3 R14, P6, R2, R101, RZ ;  /* 0x00000065020e7210 */ /* 0x004fca0007fde0ff */
[----:B------:R-:W-:Y:S01]  /*bb40*/  IMAD.X R15, R3, 0x1, R13, P6 ;  /* 0x00000001030f7824 */ /* 0x000fe200030e060d */
[C---:B------:R-:W-:Y:S02]  /*bb50*/  ISETP.GT.AND P6, PT, R0.reuse, 0xc0, P4 ;  /* 0x000000c00000780c */ /* 0x040fe400027c4270 */
[----:B------:R-:W-:-:S11]  /*bb60*/  ISETP.GT.AND P4, PT, R0, 0xc8, P4 ;  /* 0x000000c80000780c */ /* 0x000fd60002784270 */
[----:B------:R2:W-:Y:S01]  /*bb70*/  @P6 STG.E.U16 desc[UR12][R14.64], R45 ;  /* 0x0000002d0e006986 */ /* 0x0005e2000c10150c */
[----:B0-----:R-:W-:-:S05]  /*bb80*/  IADD3 R6, P6, R4, R99, RZ ;  /* 0x0000006304067210 */ /* 0x001fca0007fde0ff */
[----:B------:R-:W-:Y:S01]  /*bb90*/  IMAD.X R7, R5, 0x1, R13, P6 ;  /* 0x0000000105077824 */ /* 0x000fe200030e060d */
[----:B-1----:R-:W-:-:S04]  /*bba0*/  IADD3 R8, P6, R4, R101, RZ ;  /* 0x0000006504087210 */ /* 0x002fc80007fde0ff */
[----:B------:R0:W-:Y:S01]  /*bbb0*/  @P5 STG.E.U16 desc[UR12][R6.64], R46 ;  /* 0x0000002e06005986 */ /* 0x0001e2000c10150c */
[----:B------:R-:W-:Y:S01]  /*bbc0*/  ISETP.GT.AND P5, PT, R0, 0xc0, P3 ;  /* 0x000000c00000780c */ /* 0x000fe20001fa4270 */
[--C-:B------:R-:W-:Y:S01]  /*bbd0*/  IMAD.X R9, R5, 0x1, R13.reuse, P6 ;  /* 0x0000000105097824 */ /* 0x100fe200030e060d */
[----:B--2---:R-:W-:Y:S02]  /*bbe0*/  IADD3 R14, P6, R2, R103, RZ ;  /* 0x00000067020e7210 */ /* 0x004fe40007fde0ff */
[C---:B------:R-:W-:Y:S02]  /*bbf0*/  ISETP.GT.AND P3, PT, R0.reuse, 0xc8, P3 ;  /* 0x000000c80000780c */ /* 0x040fe40001f64270 */
[----:B------:R1:W-:Y:S01]  /*bc00*/  @P4 STG.E.U16 desc[UR12][R8.64], R47 ;  /* 0x0000002f08004986 */ /* 0x0003e2000c10150c */
[C---:B------:R-:W-:Y:S01]  /*bc10*/  ISETP.GT.AND P4, PT, R0.reuse, 0xc0, P1 ;  /* 0x000000c00000780c */ /* 0x040fe20000f84270 */
[----:B------:R-:W-:Y:S01]  /*bc20*/  IMAD.X R15, R3, 0x1, R13, P6 ;  /* 0x00000001030f7824 */ /* 0x000fe200030e060d */
[----:B------:R-:W-:-:S02]  /*bc30*/  ISETP.GT.AND P1, PT, R0, 0xc8, P1 ;  /* 0x000000c80000780c */ /* 0x000fc40000f24270 */
[-C--:B0-----:R-:W-:Y:S02]  /*bc40*/  IADD3 R6, P6, R2, R105.reuse, RZ ;  /* 0x0000006902067210 */ /* 0x081fe40007fde0ff */
[----:B------:R0:W-:Y:S03]  /*bc50*/  @P5 STG.E.U16 desc[UR12][R14.64], R48 ;  /* 0x000000300e005986 */ /* 0x0001e6000c10150c */
[--C-:B------:R-:W-:Y:S01]  /*bc60*/  IMAD.X R7, R3, 0x1, R13.reuse, P6 ;  /* 0x0000000103077824 */ /* 0x100fe200030e060d */
[C---:B------:R-:W-:Y:S02]  /*bc70*/  IADD3 R10, P6, R4.reuse, R105, RZ ;  /* 0x00000069040a7210 */ /* 0x040fe40007fde0ff */
[----:B-1----:R-:W-:Y:S02]  /*bc80*/  IADD3 R8, P5, R4, R103, RZ ;  /* 0x0000006704087210 */ /* 0x002fe40007fbe0ff */
[----:B------:R1:W-:Y:S01]  /*bc90*/  @P4 STG.E.U16 desc[UR12][R6.64], R49 ;  /* 0x0000003106004986 */ /* 0x0003e2000c10150c */
[C-C-:B------:R-:W-:Y:S01]  /*bca0*/  IMAD.X R11, R5.reuse, 0x1, R13.reuse, P6 ;  /* 0x00000001050b7824 */ /* 0x140fe200030e060d */
[C---:B------:R-:W-:Y:S01]  /*bcb0*/  ISETP.GT.AND P4, PT, R0.reuse, 0xc0, P2 ;  /* 0x000000c00000780c */ /* 0x040fe20001784270 */
[----:B------:R-:W-:Y:S01]  /*bcc0*/  IMAD.X R9, R5, 0x1, R13, P5 ;  /* 0x0000000105097824 */ /* 0x000fe200028e060d */
[----:B------:R-:W-:-:S02]  /*bcd0*/  ISETP.GT.AND P5, PT, R0, 0xc0, P0 ;  /* 0x000000c00000780c */ /* 0x000fc400007a4270 */
[C---:B------:R-:W-:Y:S02]  /*bce0*/  ISETP.GT.AND P2, PT, R0.reuse, 0xc8, P2 ;  /* 0x000000c80000780c */ /* 0x040fe40001744270 */
[----:B------:R2:W-:Y:S01]  /*bcf0*/  @P3 STG.E.U16 desc[UR12][R8.64], R50 ;  /* 0x0000003208003986 */ /* 0x0005e2000c10150c */
[----:B------:R-:W-:Y:S02]  /*bd00*/  ISETP.GT.AND P0, PT, R0, 0xc8, P0 ;  /* 0x000000c80000780c */ /* 0x000fe40000704270 */
[-C--:B0-----:R-:W-:Y:S01]  /*bd10*/  IADD3 R14, P3, R4, R107.reuse, RZ ;  /* 0x0000006b040e7210 */ /* 0x081fe20007f7e0ff */
[----:B------:R2:W-:Y:S01]  /*bd20*/  @P1 STG.E.U16 desc[UR12][R10.64], R51 ;  /* 0x000000330a001986 */ /* 0x0005e2000c10150c */
[C---:B-1----:R-:W-:Y:S02]  /*bd30*/  IADD3 R6, P6, R2.reuse, R107, RZ ;  /* 0x0000006b02067210 */ /* 0x042fe40007fde0ff */
[----:B------:R-:W-:Y:S01]  /*bd40*/  IADD3 R2, P1, R2, R109, RZ ;  /* 0x0000006d02027210 */ /* 0x000fe20007f3e0ff */
[----:B------:R-:W-:-:S02]  /*bd50*/  IMAD.X R15, R5, 0x1, R13, P3 ;  /* 0x00000001050f7824 */ /* 0x000fc400018e060d */
[C-C-:B------:R-:W-:Y:S01]  /*bd60*/  IMAD.X R7, R3.reuse, 0x1, R13.reuse, P6 ;  /* 0x0000000103077824 */ /* 0x140fe200030e060d */
[----:B------:R-:W-:Y:S01]  /*bd70*/  IADD3 R12, P6, R4, R109, RZ ;  /* 0x0000006d040c7210 */ /* 0x000fe20007fde0ff */
[----:B------:R-:W-:-:S03]  /*bd80*/  IMAD.X R3, R3, 0x1, R13, P1 ;  /* 0x0000000103037824 */ /* 0x000fc600008e060d */
[----:B------:R2:W-:Y:S04]  /*bd90*/  @P4 STG.E.U16 desc[UR12][R6.64], R52 ;  /* 0x0000003406004986 */ /* 0x0005e8000c10150c */
[----:B------:R2:W-:Y:S04]  /*bda0*/  @P5 STG.E.U16 desc[UR12][R2.64], R53 ;  /* 0x0000003502005986 */ /* 0x0005e8000c10150c */
[----:B------:R2:W-:Y:S01]  /*bdb0*/  @P2 STG.E.U16 desc[UR12][R14.64], R54 ;  /* 0x000000360e002986 */ /* 0x0005e2000c10150c */
[----:B------:R-:W-:Y:S05]  /*bdc0*/  @!P0 EXIT ;  /* 0x000000000000894d */ /* 0x000fea0003800000 */
[----:B------:R-:W-:Y:S01]  /*bdd0*/  F2FP.BF16.F32.PACK_AB R55, RZ, R55 ;  /* 0x00000037ff37723e */ /* 0x000fe200000010ff */
[----:B------:R-:W-:-:S05]  /*bde0*/  IMAD.X R13, R5, 0x1, R13, P6 ;  /* 0x00000001050d7824 */ /* 0x000fca00030e060d */
[----:B------:R-:W-:Y:S01]  /*bdf0*/  STG.E.U16 desc[UR12][R12.64], R55 ;  /* 0x000000370c007986 */ /* 0x000fe2000c10150c */
[----:B------:R-:W-:Y:S05]  /*be00*/  EXIT ;  /* 0x000000000000794d */ /* 0x000fea0003800000 */
.L_x_14:
[----:B------:R-:W-:-:S13]  /*be10*/  ISETP.NE.AND P0, PT, R7, RZ, PT ;  /* 0x000000ff0700720c */ /* 0x000fda0003f05270 */
[----:B------:R-:W-:Y:S05]  /*be20*/  @P0 EXIT ;  /* 0x000000000000094d */ /* 0x000fea0003800000 */
[----:B------:R-:W-:-:S13]  /*be30*/  ELECT P0, URZ, PT ;  /* 0x00000000003f782f */ /* 0x000fda0003800000 */
[----:B------:R-:W-:Y:S05]  /*be40*/  @!P0 BRA `(.L_x_249) ;  /* 0x0000000400c48947 */ /* 0x000fea0003800000 */
[----:B------:R-:W-:-:S13]  /*be50*/  ISETP.GE.AND P0, PT, R5, 0x1, PT ;  /* 0x000000010500780c */ /* 0x000fda0003f06270 */
[----:B------:R-:W-:Y:S05]  /*be60*/  @!P0 BRA `(.L_x_249) ;  /* 0x0000000400bc8947 */ /* 0x000fea0003800000 */
[----:B----45:R-:W0:Y:S01]  /*be70*/  S2R R14, SR_CgaCtaId ;  /* 0x00000000000e7919 */ /* 0x030e220000008800 */
[----:B------:R-:W-:Y:S01]  /*be80*/  LOP3.LUT P0, RZ, R13, 0x1f, RZ, 0xc0, !PT ;  /* 0x0000001f0dff7812 */ /* 0x000fe2000780c0ff */
[----:B------:R-:W-:Y:S01]  /*be90*/  IMAD.SHL.U32 R20, R12, 0x100, RZ ;  /* 0x000001000c147824 */ /* 0x000fe200078e00ff */
[----:B------:R-:W-:Y:S01]  /*bea0*/  ULDC UR4, c[0x0][0x384] ;  /* 0x0000e10000047ab9 */ /* 0x000fe20000000800 */
[----:B------:R-:W-:Y:S01]  /*beb0*/  ISETP.NE.AND P1, PT, R0, RZ, PT ;  /* 0x000000ff0000720c */ /* 0x000fe20003f25270 */
[----:B------:R-:W-:Y:S01]  /*bec0*/  IMAD R2, R18, R19, RZ ;  /* 0x0000001312027224 */ /* 0x000fe200078e02ff */
[----:B------:R-:W-:Y:S01]  /*bed0*/  ISETP.NE.OR P0, PT, R0, RZ, !P0 ;  /* 0x000000ff0000720c */ /* 0x000fe20004705670 */
[----:B------:R-:W-:Y:S01]  /*bee0*/  IMAD.HI.U32 R3, R20, UR4, RZ ;  /* 0x0000000414037c27 */ /* 0x000fe2000f8e00ff */
[----:B------:R-:W-:Y:S01]  /*bef0*/  ULDC UR5, c[0x0][0x388] ;  /* 0x0000e20000057ab9 */ /* 0x000fe20000000800 */
[----:B------:R-:W-:Y:S02]  /*bf00*/  LOP3.LUT R23, R4, 0x2, RZ, 0xfc, !PT ;  /* 0x0000000204177812 */ /* 0x000fe400078efcff */
[----:B------:R-:W-:Y:S01]  /*bf10*/  CS2R R10, SRZ ;  /* 0x00000000000a7805 */ /* 0x000fe2000001ff00 */
[----:B------:R-:W-:Y:S01]  /*bf20*/  IMAD R8, R9, R2, 0x1 ;  /* 0x0000000109087424 */ /* 0x000fe200078e0202 */
[----:B------:R-:W-:Y:S01]  /*bf30*/  SHF.R.U32.HI R3, RZ, UR5, R3 ;  /* 0x00000005ff037c19 */ /* 0x000fe20008011603 */
[----:B------:R-:W-:-:S02]  /*bf40*/  IMAD.SHL.U32 R21, R16, 0x40, RZ ;  /* 0x0000004010157824 */ /* 0x000fc400078e00ff */
[----:B------:R-:W-:Y:S02]  /*bf50*/  IMAD.MOV.U32 R6, RZ, RZ, 0x1 ;  /* 0x00000001ff067424 */ /* 0x000fe400078e00ff */
[----:B------:R-:W-:Y:S02]  /*bf60*/  IMAD.MOV.U32 R7, RZ, RZ, RZ ;  /* 0x000000ffff077224 */ /* 0x000fe400078e00ff */
[----:B------:R-:W-:Y:S02]  /*bf70*/  IMAD.MOV.U32 R12, RZ, RZ, RZ ;  /* 0x000000ffff0c7224 */ /* 0x000fe400078e00ff */
[C---:B0-----:R-:W-:Y:S02]  /*bf80*/  IMAD.SHL.U32 R0, R14.reuse, 0x400, RZ ;  /* 0x000004000e007824 */ /* 0x041fe400078e00ff */
[----:B------:R-:W-:-:S03]  /*bf90*/  IMAD.SHL.U32 R2, R14, 0x10, RZ ;  /* 0x000000100e027824 */ /* 0x000fc600078e00ff */
[----:B------:R-:W-:-:S07]  /*bfa0*/  LOP3.LUT R0, R0, 0x400, RZ, 0xc0, !PT ;  /* 0x0000040000007812 */ /* 0x000fce00078ec0ff */
.L_x_253:
[----:B------:R-:W0:Y:S01]  /*bfb0*/  S2R R14, SR_CgaCtaId ;  /* 0x00000000000e7919 */ /* 0x000e220000008800 */
[----:B------:R-:W-:-:S04]  /*bfc0*/  MOV R13, 0x400 ;  /* 0x00000400000d7802 */ /* 0x000fc80000000f00 */
[----:B0-----:R-:W-:Y:S02]  /*bfd0*/  LEA R22, R14, R13, 0x18 ;  /* 0x0000000d0e167211 */ /* 0x001fe400078ec0ff */
[----:B------:R-:W-:-:S03]  /*bfe0*/  SHF.L.U32 R13, R6, 0x1f, RZ ;  /* 0x0000001f060d7819 */ /* 0x000fc600000006ff */
[----:B------:R-:W-:-:S07]  /*bff0*/  IMAD R14, R7, 0x8, R22 ;  /* 0x00000008070e7824 */ /* 0x000fce00078e0216 */
.L_x_250:
[----:B0-----:R0:W1:Y:S02]  /*c000*/  SYNCS.PHASECHK.TRANS64.TRYWAIT P2, [R14+URZ+0x37058], R13 ;  /* 0x0370580d0e0075a7 */ /* 0x001064000804017f */
[----:B-1----:R-:W-:Y:S05]  /*c010*/  @!P2 NANOSLEEP.SYNCS 0x989680 ;  /* 0x009896800000a95d */ /* 0x002fea0003900000 */
[----:B------:R-:W1:Y:S02]  /*c020*/  @!P2 SYNCS.PHASECHK.TRANS64 P2, [R14+URZ+0x37058], R13 ;  /* 0x0370580d0e00a5a7 */ /* 0x000e64000804007f */
[----:B-1----:R-:W-:Y:S05]  /*c030*/  @!P2 BRA `(.L_x_250) ;  /* 0xfffffffc00f0a947 */ /* 0x002fea000383ffff */
[----:B0-----:R-:W0:Y:S02]  /*c040*/  @!P1 LDC R13, c[0x0][0x500] ;  /* 0x00014000ff0d9b82 */ /* 0x001e240000000800 */
[----:B0-----:R0:W-:Y:S02]  /*c050*/  @!P1 SYNCS.ARRIVE.TRANS64 RZ, [R14+URZ+0x37000], R13 ;  /* 0x0370000d0eff99a7 */ /* 0x0011e4000800003f */
[----:B0-----:R-:W-:-:S04]  /*c060*/  PRMT R13, R23, 0x9910, RZ ;  /* 0x00009910170d7816 */ /* 0x001fc800000000ff */
[----:B------:R-:W-:-:S13]  /*c070*/  ISETP.NE.AND P2, PT, R13, 0x2, PT ;  /* 0x000000020d00780c */ /* 0x000fda0003f45270 */
[----:B------:R-:W-:Y:S05]  /*c080*/  @P2 BRA `(.L_x_251) ;  /* 0x0000000000042947 */ /* 0x000fea0003800000 */
[----:B------:R-:W-:Y:S01]  /*c090*/  BPT.TRAP 0x1 ;  /* 0x000000040000795c */ /* 0x000fe20000300000 */
.L_x_251:
[----:B------:R-:W-:Y:S05]  /*c0a0*/  @P0 BRA `(.L_x_252) ;  /* 0x0000000000040947 */ /* 0x000fea0003800000 */
[----:B------:R-:W-:Y:S01]  /*c0b0*/  BPT.TRAP 0x1 ;  /* 0x000000040000795c */ /* 0x000fe20000300000 */
.L_x_252:
[----:B---3--:R-:W0:Y:S01]  /*c0c0*/  LDC R15, c[0x0][0x380] ;  /* 0x0000e000ff0f7b82 */ /* 0x008e220000000800 */
[----:B------:R-:W-:Y:S01]  /*c0d0*/  R2UR UR4, R3 ;  /* 0x00000000030472ca */ /* 0x000fe200000e0000 */
[----:B------:R-:W-:Y:S01]  /*c0e0*/  IMAD R13, R7, 0x800, R0 ;  /* 0x00000800070d7824 */ /* 0x000fe200078e0200 */
[----:B------:R-:W-:Y:S01]  /*c0f0*/  R2UR UR8, R20 ;  /* 0x00000000140872ca */ /* 0x000fe200000e0000 */
[----:B------:R-:W-:Y:S01]  /*c100*/  ULDC UR20, c[0x0][0x38c] ;  /* 0x0000e30000147ab9 */ /* 0x000fe20000000800 */
[----:B------:R-:W-:Y:S01]  /*c110*/  R2UR UR17, R14 ;  /* 0x000000000e1172ca */ /* 0x000fe200000e0000 */
[----:B------:R-:W-:Y:S01]  /*c120*/  IMAD R13, R13, 0x2, R22 ;  /* 0x000000020d0d7824 */ /* 0x000fe200078e0216 */
[----:B------:R-:W-:Y:S01]  /*c130*/  UISETP.NE.AND UP0, UPT, UR20, 0x1, UPT ;  /* 0x000000011400788c */ /* 0x000fe2000bf05270 */
[----:B------:R-:W1:Y:S01]  /*c140*/  LDC.64 R16, c[0x0][0x3b8] ;  /* 0x0000ee00ff107b82 */ /* 0x000e620000000a00 */
[C---:B------:R-:W-:Y:S01]  /*c150*/  R2UR UR18, R12.reuse ;  /* 0x000000000c1272ca */ /* 0x040fe200000e0000 */
[----:B------:R-:W-:Y:S01]  /*c160*/  VIADD R12, R12, 0x1 ;  /* 0x000000010c0c7836 */ /* 0x000fe20000000000 */
[----:B------:R-:W-:Y:S01]  /*c170*/  R2UR UR9, R13 ;  /* 0x000000000d0972ca */ /* 0x000fe200000e0000 */
[----:B------:R-:W-:Y:S01]  /*c180*/  VIADD R8, R8, 0xffffffff ;  /* 0xffffffff08087836 */ /* 0x000fe20000000000 */
[----:B------:R-:W-:Y:S01]  /*c190*/  R2UR UR5, R22 ;  /* 0x00000000160572ca */ /* 0x000fe200000e0000 */
[----:B------:R-:W-:Y:S01]  /*c1a0*/  ULDC.64 UR26, c[0x0][0x198] ;  /* 0x00006600001a7ab9 */ /* 0x000fe20000000a00 */
[----:B------:R-:W-:Y:S01]  /*c1b0*/  R2UR UR16, R7 ;  /* 0x00000000071072ca */ /* 0x000fe200000e0000 */
[----:B------:R-:W1:Y:S01]  /*c1c0*/  LDC.64 R18, c[0x0][0x3d8] ;  /* 0x0000f600ff127b82 */ /* 0x000e620000000a00 */
[----:B------:R-:W-:Y:S01]  /*c1d0*/  R2UR UR12, R11 ;  /* 0x000000000b0c72ca */ /* 0x000fe200000e0000 */
[----:B------:R-:W-:Y:S01]  /*c1e0*/  @UP0 ULDC.64 UR10, c[0x0][0x390] ;  /* 0x0000e400000a0ab9 */ /* 0x000fe20000000a00 */
[----:B------:R-:W-:Y:S01]  /*c1f0*/  R2UR UR13, R10 ;  /* 0x000000000a0d72ca */ /* 0x000fe200000e0000 */
[----:B------:R-:W-:Y:S01]  /*c200*/  ULDC.64 UR14, c[0x0][0x3b0] ;  /* 0x0000ec00000e7ab9 */ /* 0x000fe20000000a00 */
[----:B------:R-:W-:Y:S01]  /*c210*/  ULDC.64 UR22, c[0x0][0x3d0] ;  /* 0x0000f40000167ab9 */ /* 0x000fe20000000a00 */
[----:B------:R-:W-:Y:S01]  /*c220*/  USHF.L.U32 UR18, UR18, 0x5, URZ ;  /* 0x0000000512127899 */ /* 0x000fe2000800063f */
[----:B------:R-:W-:Y:S01]  /*c230*/  ISETP.GT.AND P5, PT, R8, 0x1, PT ;  /* 0x000000010800780c */ /* 0x000fe20003fa4270 */
[----:B------:R-:W-:Y:S01]  /*c240*/  VIADD R7, R7, 0x1 ;  /* 0x0000000107077836 */ /* 0x000fe20000000000 */
[----:B0-----:R-:W-:Y:S01]  /*c250*/  ISETP.NE.AND P2, PT, R15, 0x1, PT ;  /* 0x000000010f00780c */ /* 0x001fe20003f45270 */
[----:B------:R-:W-:-:S02]  /*c260*/  UIADD3 UR17, UR17, 0x37000, URZ ;  /* 0x0003700011117890 */ /* 0x000fc4000fffe03f */
[----:B------:R-:W-:Y:S01]  /*c270*/  ULEA UR16, UR16, UR5, 0xe ;  /* 0x0000000510107291 */ /* 0x000fe2000f8e703f */
[C---:B------:R-:W-:Y:S01]  /*c280*/  ISETP.NE.AND P4, PT, R7.reuse, 0xb, PT ;  /* 0x0000000b0700780c */ /* 0x040fe20003f85270 */
[----:B------:R-:W-:Y:S01]  /*c290*/  UMOV UR28, 0x30000 ;  /* 0x00030000001c7882 */ /* 0x000fe20000000000 */
[----:B------:R-:W-:Y:S01]  /*c2a0*/  UMOV UR24, 0x0 ;  /* 0x0000000000187882 */ /* 0x000fe20000000000 */
[----:B------:R-:W-:Y:S01]  /*c2b0*/  UMOV UR25, 0x10000000 ;  /* 0x1000000000197882 */ /* 0x000fe20000000000 */
[----:B------:R-:W-:-:S05]  /*c2c0*/  SEL R7, R7, RZ, P4 ;  /* 0x000000ff07077207 */ /* 0x000fca0002000000 */
[----:B------:R-:W-:Y:S01]  /*c2d0*/  @P2 IMAD.U32 R24, RZ, RZ, UR4 ;  /* 0x00000004ff182e24 */ /* 0x000fe2000f8e00ff */
[----:B------:R-:W-:Y:S01]  /*c2e0*/  UIADD3 UR4, UP1, UR26, 0xf0, URZ ;  /* 0x000000f01a047890 */ /* 0x000fe2000ff3e03f */
[----:B-1----:R-:W-:Y:S01]  /*c2f0*/  IMAD R13, R11, R16, R18 ;  /* 0x000000100b0d7224 */ /* 0x002fe200078e0212 */
[----:B------:R-:W-:Y:S01]  /*c300*/  UIADD3 UR26, UP2, UR26, 0x1f0, URZ ;  /* 0x000001f01a1a7890 */ /* 0x000fe2000ff5e03f */
[----:B------:R-:W-:Y:S01]  /*c310*/  IMAD R14, R10, R17, R19 ;  /* 0x000000110a0e7224 */ /* 0x000fe200078e0213 */
[----:B------:R-:W-:Y:S01]  /*c320*/  @P2 R2UR UR8, R24 ;  /* 0x00000000180822ca */ /* 0x000fe200000e0000 */
[----:B------:R-:W-:Y:S01]  /*c330*/  UIADD3.X UR5, URZ, UR27, URZ, UP1, !UPT ;  /* 0x0000001b3f057290 */ /* 0x000fe20008ffe43f */
[C---:B------:R-:W-:Y:S01]  /*c340*/  ISETP.NE.AND P2, PT, R12.reuse, R9, PT ;  /* 0x000000090c00720c */ /* 0x040fe20003f45270 */
[----:B------:R-:W-:Y:S01]  /*c350*/  UIADD3.X UR27, URZ, UR27, URZ, UP2, !UPT ;  /* 0x0000001b3f1b7290 */ /* 0x000fe200097fe43f */
[----:B------:R-:W-:Y:S02]  /*c360*/  PRMT R13, R13, 0x40, R14 ;  /* 0x000000400d0d7816 */ /* 0x000fe4000000000e */
[----:B------:R-:W-:-:S07]  /*c370*/  SEL R12, R12, RZ, P2 ;  /* 0x000000ff0c0c7207 */ /* 0x000fce0001000000 */
[----:B------:R-:W-:Y:S02]  /*c380*/  UIADD3 UR6, -UR8, URZ, URZ ;  /* 0x0000003f08067290 */ /* 0x000fe4000fffe13f */
[----:B------:R-:W-:-:S04]  /*c390*/  UMOV UR21, UR8 ;  /* 0x0000000800157c82 */ /* 0x000fc80008000000 */
[----:B------:R-:W-:Y:S01]  /*c3a0*/  IMAD R14, R15, UR6, R20 ;  /* 0x000000060f0e7c24 */ /* 0x000fe2000f8e0214 */
[----:B------:R-:W-:Y:S01]  /*c3b0*/  UIMAD.WIDE.U32 UR6, UR8, UR10, URZ ;  /* 0x0000000a080672a5 */ /* 0x000fe2000f8e003f */
[----:B------:R-:W0:Y:S01]  /*c3c0*/  LDC R15, c[0x0][0x3c8] ;  /* 0x0000f200ff0f7b82 */ /* 0x000e220000000800 */
[----:B------:R-:W-:Y:S02]  /*c3d0*/  R2UR UR10, R21 ;  /* 0x00000000150a72ca */ /* 0x000fe400000e0000 */
[----:B------:R-:W-:Y:S01]  /*c3e0*/  @UP0 USHF.R.U32.HI UR21, URZ, UR11, UR7 ;  /* 0x0000000b3f150299 */ /* 0x000fe20008011607 */
[----:B------:R-:W-:Y:S01]  /*c3f0*/  R2UR UR19, R14 ;  /* 0x000000000e1372ca */ /* 0x000fe200000e0000 */
[----:B------:R-:W-:Y:S01]  /*c400*/  VIADD R14, R11, 0x1 ;  /* 0x000000010b0e7836 */ /* 0x000fe20000000000 */
[----:B------:R-:W-:Y:S01]  /*c410*/  R2UR UR7, R13 ;  /* 0x000000000d0772ca */ /* 0x000fe200000e0000 */
[----:B------:R-:W-:Y:S01]  /*c420*/  @P2 IMAD.MOV R14, RZ, RZ, R11 ;  /* 0x000000ffff0e2224 */ /* 0x000fe200078e020b */
[----:B------:R-:W-:Y:S01]  /*c430*/  R2UR UR11, R2 ;  /* 0x00000000020b72ca */ /* 0x000fe200000e0000 */
[----:B------:R-:W-:Y:S01]  /*c440*/  UIADD3 UR6, -UR21, URZ, URZ ;  /* 0x0000003f15067290 */ /* 0x000fe2000fffe13f */
[----:B------:R-:W-:Y:S01]  /*c450*/  SEL R11, RZ, 0x1, P4 ;  /* 0x00000001ff0b7807 */ /* 0x000fe20002000000 */
[----:B------:R-:W-:-:S02]  /*c460*/  VIADD R13, R10, 0x1 ;  /* 0x000000010a0d7836 */ /* 0x000fc40000000000 */
[----:B------:R-:W-:Y:S01]  /*c470*/  UIMAD UR20, UR20, UR6, UR8 ;  /* 0x00000006141472a4 */ /* 0x000fe2000f8e0208 */
[----:B------:R-:W-:Y:S01]  /*c480*/  LOP3.LUT R6, R6, R11, RZ, 0x3c, !PT ;  /* 0x0000000b06067212 */ /* 0x000fe200078e3cff */
[----:B------:R-:W-:Y:S02]  /*c490*/  UIADD3 UR8, UR9, 0x2c000, URZ ;  /* 0x0002c00009087890 */ /* 0x000fe4000fffe03f */
[----:B------:R-:W-:Y:S02]  /*c4a0*/  UIMAD UR19, UR19, UR14, UR22 ;  /* 0x0000000e131372a4 */ /* 0x000fe4000f8e0216 */
[----:B------:R-:W-:Y:S02]  /*c4b0*/  UIMAD UR20, UR20, UR15, UR23 ;  /* 0x0000000f141472a4 */ /* 0x000fe4000f8e0217 */
[----:B------:R-:W-:Y:S02]  /*c4c0*/  UPRMT UR6, UR7, 0x5410, URZ ;  /* 0x0000541007067896 */ /* 0x000fe4000800003f */
[----:B------:R-:W-:Y:S01]  /*c4d0*/  ULOP3.LUT UR11, UR18, 0x10, UR11, 0xf8, !UPT ;  /* 0x00000010120b7892 */ /* 0x000fe2000f8ef80b */
[----:B0-----:R-:W-:Y:S01]  /*c4e0*/  ISETP.NE.AND P3, PT, R14, R15, PT ;  /* 0x0000000f0e00720c */ /* 0x001fe20003f65270 */
[----:B------:R-:W-:-:S03]  /*c4f0*/  UMOV UR9, UR17 ;  /* 0x0000001100097c82 */ /* 0x000fc60008000000 */
[----:B------:R-:W-:Y:S02]  /*c500*/  SEL R11, R14, RZ, P3 ;  /* 0x000000ff0e0b7207 */ /* 0x000fe40001800000 */
[----:B------:R0:W-:Y:S07]  /*c510*/  UTMALDG.4D.IM2COL [UR16], [UR4], UR6 ;  /* 0x00000010040073b4 */ /* 0x0001ee0008058006 */
[----:B------:R-:W-:Y:S01]  /*c520*/  @P3 IMAD.MOV R13, RZ, RZ, R10 ;  /* 0x000000ffff0d3224 */ /* 0x000fe200078e020a */
[----:B------:R0:W-:Y:S03]  /*c530*/  UTMALDG.4D.MULTICAST [UR8], [UR26], UR28, desc[UR24] ;  /* 0x000018081a0073b4 */ /* 0x0001e6000801981c */
[----:B------:R-:W-:Y:S01]  /*c540*/  IMAD.MOV.U32 R10, RZ, RZ, R13 ;  /* 0x000000ffff0a7224 */ /* 0x000fe200078e000d */
[----:B0-----:R-:W-:Y:S06]  /*c550*/  @P5 BRA `(.L_x_253) ;  /* 0xfffffff800945947 */ /* 0x001fec000383ffff */
.L_x_249:
[----:B------:R-:W-:Y:S01]  /*c560*/  ISETP.GE.U32.AND P2, PT, R5, 0xb, PT ;  /* 0x0000000b0500780c */ /* 0x000fe20003f46070 */
[----:B------:R-:W-:Y:S05]  /*c570*/  WARPSYNC.ALL ;  /* 0x0000000000007948 */ /* 0x000fea0003800000 */
[----:B------:R-:W-:-:S07]  /*c580*/  ELECT P1, URZ, PT ;  /* 0x00000000003f782f */ /* 0x000fce0003820000 */
[----:B------:R-:W-:-:S05]  /*c590*/  @P2 IMAD.WIDE.U32 R2, R5, -0x45d1745d, RZ ;  /* 0xba2e8ba305022825 */ /* 0x000fca00078e00ff */
[----:B------:R-:W-:-:S04]  /*c5a0*/  @P2 SHF.R.U32.HI R0, RZ, 0x3, R3 ;  /* 0x00000003ff002819 */ /* 0x000fc80000011603 */
[----:B------:R-:W-:-:S04]  /*c5b0*/  @P2 LOP3.LUT R0, R0, 0x1, RZ, 0xc0, !PT ;  /* 0x0000000100002812 */ /* 0x000fc800078ec0ff */
[----:B------:R-:W-:Y:S01]  /*c5c0*/  @P2 ISETP.NE.U32.AND P0, PT, R0, 0x1, PT ;  /* 0x000000010000280c */ /* 0x000fe20003f05070 */
[----:B------:R-:W-:-:S12]  /*c5d0*/  @!P1 EXIT ;  /* 0x000000000000994d */ /* 0x000fd80003800000 */
[----:B------:R-:W-:Y:S01]  /*c5e0*/  LOP3.LUT R4, R4, 0x2, RZ, 0xfc, !PT ;  /* 0x0000000204047812 */ /* 0x000fe200078efcff */
[----:B------:R-:W-:Y:S01]  /*c5f0*/  IMAD.MOV.U32 R0, RZ, RZ, 0x1 ;  /* 0x00000001ff007424 */ /* 0x000fe200078e00ff */
[----:B------:R-:W-:Y:S02]  /*c600*/  @P2 ISETP.NE.U32.AND.EX P0, PT, RZ, RZ, PT, P0 ;  /* 0x000000ffff00220c */ /* 0x000fe40003f05100 */
[----:B------:R-:W-:Y:S02]  /*c610*/  ISETP.NE.AND P1, PT, R4, 0x3, PT ;  /* 0x000000030400780c */ /* 0x000fe40003f25270 */
[----:B------:R-:W-:-:S11]  /*c620*/  @P2 SEL R0, RZ, 0x1, !P0 ;  /* 0x00000001ff002807 */ /* 0x000fd60004000000 */
[----:B------:R-:W-:Y:S05]  /*c630*/  @!P1 BRA `(.L_x_254) ;  /* 0x0000000000049947 */ /* 0x000fea0003800000 */
[----:B------:R-:W-:Y:S01]  /*c640*/  BPT.TRAP 0x1 ;  /* 0x000000040000795c */ /* 0x000fe20000300000 */
.L_x_254:
[----:B------:R-:W0:Y:S01]  /*c650*/  S2R R7, SR_CgaCtaId ;  /* 0x0000000000077919 */ /* 0x000e220000008800 */
[----:B------:R-:W-:Y:S01]  /*c660*/  IMAD.WIDE.U32 R2, R5, -0x45d1745d, RZ ;  /* 0xba2e8ba305027825 */ /* 0x000fe200078e00ff */
[----:B------:R-:W-:-:S04]  /*c670*/  MOV R4, 0x400 ;  /* 0x0000040000047802 */ /* 0x000fc80000000f00 */
[----:B------:R-:W-:-:S05]  /*c680*/  SHF.R.U32.HI R2, RZ, 0x3, R3 ;  /* 0x00000003ff027819 */ /* 0x000fca0000011603 */
[----:B------:R-:W-:Y:S01]  /*c690*/  IMAD R5, R2, -0xb, R5 ;  /* 0xfffffff502057824 */ /* 0x000fe200078e0205 */
[----:B0-----:R-:W-:-:S05]  /*c6a0*/  LEA R4, R7, R4, 0x18 ;  /* 0x0000000407047211 */ /* 0x001fca00078ec0ff */
[----:B------:R-:W-:Y:S01]  /*c6b0*/  VIADD R2, R4, 0x37058 ;  /* 0x0003705804027836 */ /* 0x000fe20000000000 */
[----:B------:R-:W-:-:S03]  /*c6c0*/  SHF.L.U32 R4, R0, 0x1f, RZ ;  /* 0x0000001f00047819 */ /* 0x000fc600000006ff */
[----:B------:R-:W-:-:S07]  /*c6d0*/  IMAD R3, R5, 0x8, R2 ;  /* 0x0000000805037824 */ /* 0x000fce00078e0202 */
.L_x_255:
[----:B0-----:R0:W1:Y:S02]  /*c6e0*/  SYNCS.PHASECHK.TRANS64.TRYWAIT P0, [R3+URZ], R4 ;  /* 0x00000004030075a7 */ /* 0x001064000800017f */
[----:B-1----:R-:W-:Y:S05]  /*c6f0*/  @!P0 NANOSLEEP.SYNCS 0x989680 ;  /* 0x009896800000895d */ /* 0x002fea0003900000 */
[----:B------:R-:W1:Y:S02]  /*c700*/  @!P0 SYNCS.PHASECHK.TRANS64 P0, [R3+URZ], R4 ;  /* 0x00000004030085a7 */ /* 0x000e64000800007f */
[----:B-1----:R-:W-:Y:S05]  /*c710*/  @!P0 BRA `(.L_x_255) ;  /* 0xfffffffc00f08947 */ /* 0x002fea000383ffff */
[----:B------:R-:W-:-:S05]  /*c720*/  VIADD R5, R5, 0x1 ;  /* 0x0000000105057836 */ /* 0x000fca0000000000 */
[----:B------:R-:W-:-:S04]  /*c730*/  ISETP.NE.AND P0, PT, R5, 0xb, PT ;  /* 0x0000000b0500780c */ /* 0x000fc80003f05270 */
[----:B0-----:R-:W-:Y:S02]  /*c740*/  SEL R3, RZ, 0x1, P0 ;  /* 0x00000001ff037807 */ /* 0x001fe40000000000 */
[----:B------:R-:W-:Y:S02]  /*c750*/  SEL R5, R5, RZ, P0 ;  /* 0x000000ff05057207 */ /* 0x000fe40000000000 */
[----:B------:R-:W-:-:S03]  /*c760*/  LOP3.LUT R7, R0, R3, RZ, 0x3c, !PT ;  /* 0x0000000300077212 */ /* 0x000fc600078e3cff */
[----:B------:R-:W-:Y:S01]  /*c770*/  IMAD R0, R5, 0x8, R2 ;  /* 0x0000000805007824 */ /* 0x000fe200078e0202 */
[----:B------:R-:W-:-:S07]  /*c780*/  SHF.L.U32 R3, R7, 0x1f, RZ ;  /* 0x0000001f07037819 */ /* 0x000fce00000006ff */
.L_x_256:
        /* <DEDUP_REMOVED lines=11> */
.L_x_257:
        /* <DEDUP_REMOVED lines=11> */
.L_x_258:
        /* <DEDUP_REMOVED lines=11> */
.L_x_259:
        /* <DEDUP_REMOVED lines=11> */
.L_x_260:
        /* <DEDUP_REMOVED lines=11> */
.L_x_261:
        /* <DEDUP_REMOVED lines=11> */
.L_x_262:
        /* <DEDUP_REMOVED lines=11> */
.L_x_263:
        /* <DEDUP_REMOVED lines=11> */
.L_x_264:
        /* <DEDUP_REMOVED lines=11> */
.L_x_265:
[----:B0-----:R0:W1:Y:S02]  /*cdc0*/  SYNCS.PHASECHK.TRANS64.TRYWAIT P0, [R5+URZ], R0 ;  /* 0x00000000050075a7 */ /* 0x001064000800017f */
[----:B-1----:R-:W-:Y:S05]  /*cdd0*/  @!P0 NANOSLEEP.SYNCS 0x989680 ;  /* 0x009896800000895d */ /* 0x002fea0003900000 */
[----:B------:R-:W1:Y:S02]  /*cde0*/  @!P0 SYNCS.PHASECHK.TRANS64 P0, [R5+URZ], R0 ;  /* 0x00000000050085a7 */ /* 0x000e64000800007f */
[----:B-1----:R-:W-:Y:S05]  /*cdf0*/  @P0 EXIT ;  /* 0x000000000000094d */ /* 0x002fea0003800000 */
[----:B------:R-:W-:Y:S05]  /*ce00*/  BRA `(.L_x_265) ;  /* 0xfffffffc00ec7947 */ /* 0x000fea000383ffff */
.L_x_266:
[----:B------:R-:W-:-:S00]  /*ce10*/  BRA `(.L_x_266) ;  /* 0xfffffffc00fc7947 */ /* 0x000fc0000383ffff */
[----:B------:R-:W-:-:S00]  /*ce20*/  NOP ;  /* 0x0000000000007918 */ /* 0x000fc00000000000 */
        /* <DEDUP_REMOVED lines=13> */
.L_x_267:


//--------------------- .nv.shared._ZN7cutlass13device_kernelINS_4conv6kernel13ConvUniversalINS1_16ConvProblemShapeILNS1_8OperatorE1ELi2EEENS1_10collective14CollectiveConvINS1_46MainloopSm90TmaGmmaWarpSpecializedImplicitGemmILS5_1ELi11ELi2EN4cute5tupleIJNSA_1CILi2EEENSC_ILi1EEESE_EEENS1_36KernelImplicitTmaWarpSpecializedSm90ELi1EEENSB_IJNSC_ILi256EEENSC_ILi64EEENSB_IJNSC_ILi32EEEEEEEEENS_10bfloat16_tESN_NSA_8TiledMMAINSA_8MMA_AtomIJNSA_4SM904GMMA27MMA_64x64x16_F32BF16BF16_SSILNSR_5MajorE0ELST_1ELNSR_7ScaleInE1ELSU_1EEEEEENSA_6LayoutINSB_IJSE_SE_SE_EEENSB_IJNSC_ILi0EEESZ_SZ_EEEEENSB_IJNSA_10UnderscoreES12_S12_EEEEENS7_6detail26Sm90ImplicitGemmTileTraitsINSA_20SM90_TMA_LOAD_IM2COLENSA_14ComposedLayoutINSA_7SwizzleILi2ELi4ELi3EEENSA_18smem_ptr_flag_bitsILi16EEENSX_INSB_IJNSB_IJNSC_ILi8EEESK_EEENSB_IJSK_SE_EEENSB_IJSE_NSC_ILi11EEEEEEEEENSB_IJNSB_IJSK_SI_EEENSB_IJSE_SZ_EEENSB_IJSZ_NSC_ILi8192EEEEEEEEEEEEEvEENS16_INSA_23SM90_TMA_LOAD_MULTICASTENS18_INS19_ILi3ELi4ELi3EEES1C_NSX_INSB_IJNSB_IJSJ_SE_EEENSB_IJS1D_NSC_ILi4EEEEEES1H_EEENSB_IJS1K_NSB_IJSJ_NSC_ILi512EEEEEENSB_IJSZ_NSC_ILi2048EEEEEEEEEEEEEvEEEENS_8epilogue10collective6detail29Sm90TmaWarpSpecializedAdapterINS27_15DefaultEpilogueISN_NSB_IJNSB_IJlllEEESE_SZ_EEES2C_NS26_6thread17LinearCombinationISN_Li1EffLNS2D_9ScaleType4KindE0ELNS_15FloatRoundStyleE2ESN_EENS_4gemm15EpilogueDefaultEEEEEvvEEEEvNT_6ParamsE --------------------------
	.section	.nv.shared._ZN7cutlass13device_kernelINS_4conv6kernel13ConvUniversalINS1_16ConvProblemShapeILNS1_8OperatorE1ELi2EEENS1_10collective14CollectiveConvINS1_46MainloopSm90TmaGmmaWarpSpecializedImplicitGemmILS5_1ELi11ELi2EN4cute5tupleIJNSA_1CILi2EEENSC_ILi1EEESE_EEENS1_36KernelImplicitTmaWarpSpecializedSm90ELi1EEENSB_IJNSC_ILi256EEENSC_ILi64EEENSB_IJNSC_ILi32EEEEEEEEENS_10bfloat16_tESN_NSA_8TiledMMAINSA_8MMA_AtomIJNSA_4SM904GMMA27MMA_64x64x16_F32BF16BF16_SSILNSR_5MajorE0ELST_1ELNSR_7ScaleInE1ELSU_1EEEEEENSA_6LayoutINSB_IJSE_SE_SE_EEENSB_IJNSC_ILi0EEESZ_SZ_EEEEENSB_IJNSA_10UnderscoreES12_S12_EEEEENS7_6detail26Sm90ImplicitGemmTileTraitsINSA_20SM90_TMA_LOAD_IM2COLENSA_14ComposedLayoutINSA_7SwizzleILi2ELi4ELi3EEENSA_18smem_ptr_flag_bitsILi16EEENSX_INSB_IJNSB_IJNSC_ILi8EEESK_EEENSB_IJSK_SE_EEENSB_IJSE_NSC_ILi11EEEEEEEEENSB_IJNSB_IJSK_SI_EEENSB_IJSE_SZ_EEENSB_IJSZ_NSC_ILi8192EEEEEEEEEEEEEvEENS16_INSA_23SM90_TMA_LOAD_MULTICASTENS18_INS19_ILi3ELi4ELi3EEES1C_NSX_INSB_IJNSB_IJSJ_SE_EEENSB_IJS1D_NSC_ILi4EEEEEES1H_EEENSB_IJS1K_NSB_IJSJ_NSC_ILi512EEEEEENSB_IJSZ_NSC_ILi2048EEEEEEEEEEEEEvEEEENS_8epilogue10collective6detail29Sm90TmaWarpSpecializedAdapterINS27_15DefaultEpilogueISN_NSB_IJNSB_IJlllEEESE_SZ_EEES2C_NS26_6thread17LinearCombinationISN_Li1EffLNS2D_9ScaleType4KindE0ELNS_15FloatRoundStyleE2ESN_EENS_4gemm15EpilogueDefaultEEEEEvvEEEEvNT_6ParamsE,"aw",@nobits
	.sectionflags	@""
	.align	16
	.zero		1024


//--------------------- .nv.shared.reserved.0     --------------------------
	.section	.nv.shared.reserved.0,"aw",@nobits
	.weak		__nv_reservedSMEM_offset_0_alias
	.size		__nv_reservedSMEM_offset_0_alias, 0, 0
	.other		__nv_reservedSMEM_offset_0_alias,@"STO_CUDA_RESERVED_SHARED STV_DEFAULT"
__nv_reservedSMEM_offset_0_alias:
	.zero		0


//--------------------- .nv.global                --------------------------
	.section	.nv.global,"aw",@nobits
.nv.global:
	.type		_ZN39_INTERNAL_7a45d3fa_4_k_cu_b6cb9111_28014cute1_E,@object
	.size		_ZN39_INTERNAL_7a45d3fa_4_k_cu_b6cb9111_28014cute1_E,(_ZN39_INTERNAL_7a45d3fa_4_k_cu_b6cb9111_28014cuda3std3__45__cpo6cbeginE - _ZN39_INTERNAL_7a45d3fa_4_k_cu_b6cb9111_28014cute1_E)
_ZN39_INTERNAL_7a45d3fa_4_k_cu_b6cb9111_28014cute1_E:
	.zero		1
	.type		_ZN39_INTERNAL_7a45d3fa_4_k_cu_b6cb9111_28014cuda3std3__45__cpo6cbeginE,@object
	.size		_ZN39_INTERNAL_7a45d3fa_4_k_cu_b6cb9111_28014cuda3std3__45__cpo6cbeginE,(_ZN39_INTERNAL_7a45d3fa_4_k_cu_b6cb9111_28014cuda3std3__48in_placeE - _ZN39_INTERNAL_7a45d3fa_4_k_cu_b6cb9111_28014cuda3std3__45__cpo6cbeginE)
_ZN39_INTERNAL_7a45d3fa_4_k_cu_b6cb9111_28014cuda3std3__45__cpo6cbeginE:
	.zero		1
	.type		_ZN39_INTERNAL_7a45d3fa_4_k_cu_b6cb9111_28014cuda3std3__48in_placeE,@object
	.size		_ZN39_INTERNAL_7a45d3fa_4_k_cu_b6cb9111_28014cuda3std3__48in_placeE,(_ZN39_INTERNAL_7a45d3fa_4_k_cu_b6cb9111_28014cuda3std6ranges3__45__cpo9iter_moveE - _ZN39_INTERNAL_7a45d3fa_4_k_cu_b6cb9111_28014cuda3std3__48in_placeE)
_ZN39_INTERNAL_7a45d3fa_4_k_cu_b6cb9111_28014cuda3std3__48in_placeE:
	.zero		1
	.type		_ZN39_INTERNAL_7a45d3fa_4_k_cu_b6cb9111_28014cuda3std6ranges3__45__cpo9iter_moveE,@object
	.size		_ZN39_INTERNAL_7a45d3fa_4_k_cu_b6cb9111_28014cuda3std6ranges3__45__cpo9iter_moveE,(_ZN39_INTERNAL_7a45d3fa_4_k_cu_b6cb9111_28014cuda3std3__45__cpo5beginE - _ZN39_INTERNAL_7a45d3fa_4_k_cu_b6cb9111_28014cuda3std6ranges3__45__cpo9iter_moveE)
_ZN39_INTERNAL_7a45d3fa_4_k_cu_b6cb9111_28014cuda3std6ranges3__45__cpo9iter_moveE:
	.zero		1
	.type		_ZN39_INTERNAL_7a45d3fa_4_k_cu_b6cb9111_28014cuda3std3__45__cpo5beginE,@object
	.size		_ZN39_INTERNAL_7a45d3fa_4_k_cu_b6cb9111_28014cuda3std3__45__cpo5beginE,(_ZN39_INTERNAL_7a45d3fa_4_k_cu_b6cb9111_28014cuda3std3__441_GLOBAL__N__7a45d3fa_4_k_cu_b6cb9111_28016ignoreE - _ZN39_INTERNAL_7a45d3fa_4_k_cu_b6cb9111_28014cuda3std3__45__cpo5beginE)
_ZN39_INTERNAL_7a45d3fa_4_k_cu_b6cb9111_28014cuda3std3__45__cpo5beginE:
	.zero		1
	.type		_ZN39_INTERNAL_7a45d3fa_4_k_cu_b6cb9111_28014cuda3std3__441_GLOBAL__N__7a45d3fa_4_k_cu_b6cb9111_28016ignoreE,@object
	.size		_ZN39_INTERNAL_7a45d3fa_4_k_cu_b6cb9111_28014cuda3std3__441_GLOBAL__N__7a45d3fa_4_k_cu_b6cb9111_28016ignoreE,(_ZN39_INTERNAL_7a45d3fa_4_k_cu_b6cb9111_28014cute7productE - _ZN39_INTERNAL_7a45d3fa_4_k_cu_b6cb9111_28014cuda3std3__441_GLOBAL__N__7a45d3fa_4_k_cu_b6cb9111_28016ignoreE)
_ZN39_INTERNAL_7a45d3fa_4_k_cu_b6cb9111_28014cuda3std3__441_GLOBAL__N__7a45d3fa_4_k_cu_b6cb9111_28016ignoreE:
	.zero		1
	.type		_ZN39_INTERNAL_7a45d3fa_4_k_cu_b6cb9111_28014cute7productE,@object
	.size		_ZN39_INTERNAL_7a45d3fa_4_k_cu_b6cb9111_28014cute7productE,(_ZN39_INTERNAL_7a45d3fa_4_k_cu_b6cb9111_28014cuda3std3__45__cpo3endE - _ZN39_INTERNAL_7a45d3fa_4_k_cu_b6cb9111_28014cute7productE)
_ZN39_INTERNAL_7a45d3fa_4_k_cu_b6cb9111_28014cute7productE:
	.zero		1
	.type		_ZN39_INTERNAL_7a45d3fa_4_k_cu_b6cb9111_28014cuda3std3__45__cpo3endE,@object
	.size		_ZN39_INTERNAL_7a45d3fa_4_k_cu_b6cb9111_28014cuda3std3__45__cpo3endE,(_ZN39_INTERNAL_7a45d3fa_4_k_cu_b6cb9111_28014cuda3std3__419piecewise_constructE - _ZN39_INTERNAL_7a45d3fa_4_k_cu_b6cb9111_28014cuda3std3__45__cpo3endE)
_ZN39_INTERNAL_7a45d3fa_4_k_cu_b6cb9111_28014cuda3std3__45__cpo3endE:
	.zero		1
	.type		_ZN39_INTERNAL_7a45d3fa_4_k_cu_b6cb9111_28014cuda3std3__419piecewise_constructE,@object
	.size		_ZN39_INTERNAL_7a45d3fa_4_k_cu_b6cb9111_28014cuda3std3__419piecewise_constructE,(_ZN39_INTERNAL_7a45d3fa_4_k_cu_b6cb9111_28014cuda3std3__45__cpo4cendE - _ZN39_INTERNAL_7a45d3fa_4_k_cu_b6cb9111_28014cuda3std3__419piecewise_constructE)
_ZN39_INTERNAL_7a45d3fa_4_k_cu_b6cb9111_28014cuda3std3__419piecewise_constructE:
	.zero		1
	.type		_ZN39_INTERNAL_7a45d3fa_4_k_cu_b6cb9111_28014cuda3std3__45__cpo4cendE,@object
	.size		_ZN39_INTERNAL_7a45d3fa_4_k_cu_b6cb9111_28014cuda3std3__45__cpo4cendE,(_ZN39_INTERNAL_7a45d3fa_4_k_cu_b6cb9111_28014cuda3std6ranges3__45__cpo4swapE - _ZN39_INTERNAL_7a45d3fa_4_k_cu_b6cb9111_28014cuda3std3__45__cpo4cendE)
_ZN39_INTERNAL_7a45d3fa_4_k_cu_b6cb9111_28014cuda3std3__45__cpo4cendE:
	.zero		1
	.type		_ZN39_INTERNAL_7a45d3fa_4_k_cu_b6cb9111_28014cuda3std6ranges3__45__cpo4swapE,@object
	.size		_ZN39_INTERNAL_7a45d3fa_4_k_cu_b6cb9111_28014cuda3std6ranges3__45__cpo4swapE,(.L_7 - _ZN39_INTERNAL_7a45d3fa_4_k_cu_b6cb9111_28014cuda3std6ranges3__45__cpo4swapE)
_ZN39_INTERNAL_7a45d3fa_4_k_cu_b6cb9111_28014cuda3std6ranges3__45__cpo4swapE:
	.zero		1
.L_7:


//--------------------- .nv.constant0._ZN7cutlass13device_kernelINS_4conv6kernel13ConvUniversalINS1_16ConvProblemShapeILNS1_8OperatorE1ELi2EEENS1_10collective14CollectiveConvINS1_46MainloopSm90TmaGmmaWarpSpecializedImplicitGemmILS5_1ELi11ELi2EN4cute5tupleIJNSA_1CILi2EEENSC_ILi1EEESE_EEENS1_36KernelImplicitTmaWarpSpecializedSm90ELi1EEENSB_IJNSC_ILi256EEENSC_ILi64EEENSB_IJNSC_ILi32EEEEEEEEENS_10bfloat16_tESN_NSA_8TiledMMAINSA_8MMA_AtomIJNSA_4SM904GMMA27MMA_64x64x16_F32BF16BF16_SSILNSR_5MajorE0ELST_1ELNSR_7ScaleInE1ELSU_1EEEEEENSA_6LayoutINSB_IJSE_SE_SE_EEENSB_IJNSC_ILi0EEESZ_SZ_EEEEENSB_IJNSA_10UnderscoreES12_S12_EEEEENS7_6detail26Sm90ImplicitGemmTileTraitsINSA_20SM90_TMA_LOAD_IM2COLENSA_14ComposedLayoutINSA_7SwizzleILi2ELi4ELi3EEENSA_18smem_ptr_flag_bitsILi16EEENSX_INSB_IJNSB_IJNSC_ILi8EEESK_EEENSB_IJSK_SE_EEENSB_IJSE_NSC_ILi11EEEEEEEEENSB_IJNSB_IJSK_SI_EEENSB_IJSE_SZ_EEENSB_IJSZ_NSC_ILi8192EEEEEEEEEEEEEvEENS16_INSA_23SM90_TMA_LOAD_MULTICASTENS18_INS19_ILi3ELi4ELi3EEES1C_NSX_INSB_IJNSB_IJSJ_SE_EEENSB_IJS1D_NSC_ILi4EEEEEES1H_EEENSB_IJS1K_NSB_IJSJ_NSC_ILi512EEEEEENSB_IJSZ_NSC_ILi2048EEEEEEEEEEEEEvEEEENS_8epilogue10collective6detail29Sm90TmaWarpSpecializedAdapterINS27_15DefaultEpilogueISN_NSB_IJNSB_IJlllEEESE_SZ_EEES2C_NS26_6thread17LinearCombinationISN_Li1EffLNS2D_9ScaleType4KindE0ELNS_15FloatRoundStyleE2ESN_EENS_4gemm15EpilogueDefaultEEEEEvvEEEEvNT_6ParamsE --------------------------
	.section	.nv.constant0._ZN7cutlass13device_kernelINS_4conv6kernel13ConvUniversalINS1_16ConvProblemShapeILNS1_8OperatorE1ELi2EEENS1_10collective14CollectiveConvINS1_46MainloopSm90TmaGmmaWarpSpecializedImplicitGemmILS5_1ELi11ELi2EN4cute5tupleIJNSA_1CILi2EEENSC_ILi1EEESE_EEENS1_36KernelImplicitTmaWarpSpecializedSm90ELi1EEENSB_IJNSC_ILi256EEENSC_ILi64EEENSB_IJNSC_ILi32EEEEEEEEENS_10bfloat16_tESN_NSA_8TiledMMAINSA_8MMA_AtomIJNSA_4SM904GMMA27MMA_64x64x16_F32BF16BF16_SSILNSR_5MajorE0ELST_1ELNSR_7ScaleInE1ELSU_1EEEEEENSA_6LayoutINSB_IJSE_SE_SE_EEENSB_IJNSC_ILi0EEESZ_SZ_EEEEENSB_IJNSA_10UnderscoreES12_S12_EEEEENS7_6detail26Sm90ImplicitGemmTileTraitsINSA_20SM90_TMA_LOAD_IM2COLENSA_14ComposedLayoutINSA_7SwizzleILi2ELi4ELi3EEENSA_18smem_ptr_flag_bitsILi16EEENSX_INSB_IJNSB_IJNSC_ILi8EEESK_EEENSB_IJSK_SE_EEENSB_IJSE_NSC_ILi11EEEEEEEEENSB_IJNSB_IJSK_SI_EEENSB_IJSE_SZ_EEENSB_IJSZ_NSC_ILi8192EEEEEEEEEEEEEvEENS16_INSA_23SM90_TMA_LOAD_MULTICASTENS18_INS19_ILi3ELi4ELi3EEES1C_NSX_INSB_IJNSB_IJSJ_SE_EEENSB_IJS1D_NSC_ILi4EEEEEES1H_EEENSB_IJS1K_NSB_IJSJ_NSC_ILi512EEEEEENSB_IJSZ_NSC_ILi2048EEEEEEEEEEEEEvEEEENS_8epilogue10collective6detail29Sm90TmaWarpSpecializedAdapterINS27_15DefaultEpilogueISN_NSB_IJNSB_IJlllEEESE_SZ_EEES2C_NS26_6thread17LinearCombinationISN_Li1EffLNS2D_9ScaleType4KindE0ELNS_15FloatRoundStyleE2ESN_EENS_4gemm15EpilogueDefaultEEEEEvvEEEEvNT_6ParamsE,"a",@progbits
	.sectionflags	@""
	.align	4
.nv.constant0._ZN7cutlass13device_kernelINS_4conv6kernel13ConvUniversalINS1_16ConvProblemShapeILNS1_8OperatorE1ELi2EEENS1_10collective14CollectiveConvINS1_46MainloopSm90TmaGmmaWarpSpecializedImplicitGemmILS5_1ELi11ELi2EN4cute5tupleIJNSA_1CILi2EEENSC_ILi1EEESE_EEENS1_36KernelImplicitTmaWarpSpecializedSm90ELi1EEENSB_IJNSC_ILi256EEENSC_ILi64EEENSB_IJNSC_ILi32EEEEEEEEENS_10bfloat16_tESN_NSA_8TiledMMAINSA_8MMA_AtomIJNSA_4SM904GMMA27MMA_64x64x16_F32BF16BF16_SSILNSR_5MajorE0ELST_1ELNSR_7ScaleInE1ELSU_1EEEEEENSA_6LayoutINSB_IJSE_SE_SE_EEENSB_IJNSC_ILi0EEESZ_SZ_EEEEENSB_IJNSA_10UnderscoreES12_S12_EEEEENS7_6detail26Sm90ImplicitGemmTileTraitsINSA_20SM90_TMA_LOAD_IM2COLENSA_14ComposedLayoutINSA_7SwizzleILi2ELi4ELi3EEENSA_18smem_ptr_flag_bitsILi16EEENSX_INSB_IJNSB_IJNSC_ILi8EEESK_EEENSB_IJSK_SE_EEENSB_IJSE_NSC_ILi11EEEEEEEEENSB_IJNSB_IJSK_SI_EEENSB_IJSE_SZ_EEENSB_IJSZ_NSC_ILi8192EEEEEEEEEEEEEvEENS16_INSA_23SM90_TMA_LOAD_MULTICASTENS18_INS19_ILi3ELi4ELi3EEES1C_NSX_INSB_IJNSB_IJSJ_SE_EEENSB_IJS1D_NSC_ILi4EEEEEES1H_EEENSB_IJS1K_NSB_IJSJ_NSC_ILi512EEEEEENSB_IJSZ_NSC_ILi2048EEEEEEEEEEEEEvEEEENS_8epilogue10collective6detail29Sm90TmaWarpSpecializedAdapterINS27_15DefaultEpilogueISN_NSB_IJNSB_IJlllEEESE_SZ_EEES2C_NS26_6thread17LinearCombinationISN_Li1EffLNS2D_9ScaleType4KindE0ELNS_15FloatRoundStyleE2ESN_EENS_4gemm15EpilogueDefaultEEEEEvvEEEEvNT_6ParamsE:
	.zero		1536


//--------------------- SYMBOLS --------------------------

	.type		.nv.reservedSmem.offset0,@object
	.size		.nv.reservedSmem.offset0,0x4
